	.target	sm_90a

	.elftype	@"ET_EXEC"


//--------------------- .note.nv.tkinfo           --------------------------
	.section	.note.nv.tkinfo,"",@"SHT_NOTE"
	.sectionflags	@"SHF_NOTE_NV_TKINFO"
	.tkinfo
        /*0018*/ 	.word	0x00000002
        /*0030*/ 	.string	""
        /*0030*/ 	.string	"ptxas"
        /*0030*/ 	.string	"Cuda compilation tools, release 13.0, V13.0.88"
        /*0030*/ 	.string	"Build cuda_13.0.r13.0/compiler.36424714_0"
        /*0030*/ 	.string	"-arch sm_90a -m 64 "



//--------------------- .note.nv.cuinfo           --------------------------
	.section	.note.nv.cuinfo,"",@"SHT_NOTE"
	.sectionflags	@"SHF_NOTE_NV_CUINFO"
        /*0018*/ 	.short	0x0002
        /*001a*/ 	.short	0x005a
        /*001c*/ 	.short	0x0082
	.zero		2


//--------------------- .nv.info                  --------------------------
	.section	.nv.info,"",@"SHT_CUDA_INFO"
	.align	4


	//----- nvinfo : EIATTR_REGCOUNT
	.align		4
        /*0000*/ 	.byte	0x04, 0x2f
        /*0002*/ 	.short	(.L_15 - .L_14)
	.align		4
.L_14:
        /*0004*/ 	.word	index@(_ZN7cutlass13device_kernelINS_4gemm6kernel13GemmUniversalIN4cute5tupleIJiiiiEEENS1_10collective13CollectiveMmaINS1_34MainloopSm90TmaGmmaWarpSpecializedILi20ENS5_IJNS4_1CILi1EEESB_SB_EEENS1_35KernelTmaWarpSpecializedCooperativeEEENS5_IJNSA_ILi256EEENSA_ILi96EEENSA_ILi16EEEEEENS_6half_tENS5_IJlSB_lEEESJ_SK_NS4_8TiledMMAINS4_8MMA_AtomIJNS4_4SM904GMMA25MMA_64x96x16_F32F16F16_SSILNSO_5MajorE0ELSQ_0ELNSO_7ScaleInE1ELSR_1EEEEEENS4_6LayoutINS5_IJNSA_ILi2EEESB_SB_EEENS5_IJSB_NSA_ILi0EEESX_EEEEENS5_IJNS4_10UnderscoreES10_S10_EEEEENS4_13SM90_TMA_LOADENS4_14ComposedLayoutINS4_7SwizzleILi1ELi4ELi3EEENS4_18smem_ptr_flag_bitsILi16EEENSU_INS5_IJNSA_ILi8EEESH_EEENS5_IJSH_SB_EEEEEEEvNS4_8identityES13_S1D_vS1E_EENS_8epilogue10collective6detail29Sm90TmaWarpSpecializedAdapterINS1H_15DefaultEpilogueISJ_SK_SK_NS1G_6thread17LinearCombinationISJ_Li1EffLNS1L_9ScaleType4KindE0ELNS_15FloatRoundStyleE2ESJ_EENS1_15EpilogueDefaultEEEEEvvEEEEvNT_6ParamsE)
        /*0008*/ 	.word	0x000000a8


	//----- nvinfo : EIATTR_FRAME_SIZE
	.align		4
.L_15:
        /*000c*/ 	.byte	0x04, 0x11
        /*000e*/ 	.short	(.L_17 - .L_16)
	.align		4
.L_16:
        /*0010*/ 	.word	index@(_ZN7cutlass13device_kernelINS_4gemm6kernel13GemmUniversalIN4cute5tupleIJiiiiEEENS1_10collective13CollectiveMmaINS1_34MainloopSm90TmaGmmaWarpSpecializedILi20ENS5_IJNS4_1CILi1EEESB_SB_EEENS1_35KernelTmaWarpSpecializedCooperativeEEENS5_IJNSA_ILi256EEENSA_ILi96EEENSA_ILi16EEEEEENS_6half_tENS5_IJlSB_lEEESJ_SK_NS4_8TiledMMAINS4_8MMA_AtomIJNS4_4SM904GMMA25MMA_64x96x16_F32F16F16_SSILNSO_5MajorE0ELSQ_0ELNSO_7ScaleInE1ELSR_1EEEEEENS4_6LayoutINS5_IJNSA_ILi2EEESB_SB_EEENS5_IJSB_NSA_ILi0EEESX_EEEEENS5_IJNS4_10UnderscoreES10_S10_EEEEENS4_13SM90_TMA_LOADENS4_14ComposedLayoutINS4_7SwizzleILi1ELi4ELi3EEENS4_18smem_ptr_flag_bitsILi16EEENSU_INS5_IJNSA_ILi8EEESH_EEENS5_IJSH_SB_EEEEEEEvNS4_8identityES13_S1D_vS1E_EENS_8epilogue10collective6detail29Sm90TmaWarpSpecializedAdapterINS1H_15DefaultEpilogueISJ_SK_SK_NS1G_6thread17LinearCombinationISJ_Li1EffLNS1L_9ScaleType4KindE0ELNS_15FloatRoundStyleE2ESJ_EENS1_15EpilogueDefaultEEEEEvvEEEEvNT_6ParamsE)
        /*0014*/ 	.word	0x00000000


	//----- nvinfo : EIATTR_MIN_STACK_SIZE
	.align		4
.L_17:
        /*0018*/ 	.byte	0x04, 0x12
        /*001a*/ 	.short	(.L_19 - .L_18)
	.align		4
.L_18:
        /*001c*/ 	.word	index@(_ZN7cutlass13device_kernelINS_4gemm6kernel13GemmUniversalIN4cute5tupleIJiiiiEEENS1_10collective13CollectiveMmaINS1_34MainloopSm90TmaGmmaWarpSpecializedILi20ENS5_IJNS4_1CILi1EEESB_SB_EEENS1_35KernelTmaWarpSpecializedCooperativeEEENS5_IJNSA_ILi256EEENSA_ILi96EEENSA_ILi16EEEEEENS_6half_tENS5_IJlSB_lEEESJ_SK_NS4_8TiledMMAINS4_8MMA_AtomIJNS4_4SM904GMMA25MMA_64x96x16_F32F16F16_SSILNSO_5MajorE0ELSQ_0ELNSO_7ScaleInE1ELSR_1EEEEEENS4_6LayoutINS5_IJNSA_ILi2EEESB_SB_EEENS5_IJSB_NSA_ILi0EEESX_EEEEENS5_IJNS4_10UnderscoreES10_S10_EEEEENS4_13SM90_TMA_LOADENS4_14ComposedLayoutINS4_7SwizzleILi1ELi4ELi3EEENS4_18smem_ptr_flag_bitsILi16EEENSU_INS5_IJNSA_ILi8EEESH_EEENS5_IJSH_SB_EEEEEEEvNS4_8identityES13_S1D_vS1E_EENS_8epilogue10collective6detail29Sm90TmaWarpSpecializedAdapterINS1H_15DefaultEpilogueISJ_SK_SK_NS1G_6thread17LinearCombinationISJ_Li1EffLNS1L_9ScaleType4KindE0ELNS_15FloatRoundStyleE2ESJ_EENS1_15EpilogueDefaultEEEEEvvEEEEvNT_6ParamsE)
        /*0020*/ 	.word	0x00000000
.L_19:


//--------------------- .nv.compat                --------------------------
	.section	.nv.compat,"",@"SHT_CUDA_COMPAT_INFO"
	.align	4
        /*0000*/ 	.byte	0x02, 0x09, 0x01, 0x00, 0x02, 0x02, 0x04, 0x00, 0x02, 0x05, 0x05, 0x00, 0x03, 0x07, 0x01, 0x01
        /*0010*/ 	.byte	0x02, 0x03, 0x01, 0x00, 0x02, 0x06, 0x01, 0x00, 0x04, 0x0b, 0x08, 0x00, 0x00, 0x00, 0x00, 0x00
        /*0020*/ 	.byte	0x00, 0x00, 0x00, 0x00


//--------------------- .nv.info._ZN7cutlass13device_kernelINS_4gemm6kernel13GemmUniversalIN4cute5tupleIJiiiiEEENS1_10collective13CollectiveMmaINS1_34MainloopSm90TmaGmmaWarpSpecializedILi20ENS5_IJNS4_1CILi1EEESB_SB_EEENS1_35KernelTmaWarpSpecializedCooperativeEEENS5_IJNSA_ILi256EEENSA_ILi96EEENSA_ILi16EEEEEENS_6half_tENS5_IJlSB_lEEESJ_SK_NS4_8TiledMMAINS4_8MMA_AtomIJNS4_4SM904GMMA25MMA_64x96x16_F32F16F16_SSILNSO_5MajorE0ELSQ_0ELNSO_7ScaleInE1ELSR_1EEEEEENS4_6LayoutINS5_IJNSA_ILi2EEESB_SB_EEENS5_IJSB_NSA_ILi0EEESX_EEEEENS5_IJNS4_10UnderscoreES10_S10_EEEEENS4_13SM90_TMA_LOADENS4_14ComposedLayoutINS4_7SwizzleILi1ELi4ELi3EEENS4_18smem_ptr_flag_bitsILi16EEENSU_INS5_IJNSA_ILi8EEESH_EEENS5_IJSH_SB_EEEEEEEvNS4_8identityES13_S1D_vS1E_EENS_8epilogue10collective6detail29Sm90TmaWarpSpecializedAdapterINS1H_15DefaultEpilogueISJ_SK_SK_NS1G_6thread17LinearCombinationISJ_Li1EffLNS1L_9ScaleType4KindE0ELNS_15FloatRoundStyleE2ESJ_EENS1_15EpilogueDefaultEEEEEvvEEEEvNT_6ParamsE --------------------------
	.section	.nv.info._ZN7cutlass13device_kernelINS_4gemm6kernel13GemmUniversalIN4cute5tupleIJiiiiEEENS1_10collective13CollectiveMmaINS1_34MainloopSm90TmaGmmaWarpSpecializedILi20ENS5_IJNS4_1CILi1EEESB_SB_EEENS1_35KernelTmaWarpSpecializedCooperativeEEENS5_IJNSA_ILi256EEENSA_ILi96EEENSA_ILi16EEEEEENS_6half_tENS5_IJlSB_lEEESJ_SK_NS4_8TiledMMAINS4_8MMA_AtomIJNS4_4SM904GMMA25MMA_64x96x16_F32F16F16_SSILNSO_5MajorE0ELSQ_0ELNSO_7ScaleInE1ELSR_1EEEEEENS4_6LayoutINS5_IJNSA_ILi2EEESB_SB_EEENS5_IJSB_NSA_ILi0EEESX_EEEEENS5_IJNS4_10UnderscoreES10_S10_EEEEENS4_13SM90_TMA_LOADENS4_14ComposedLayoutINS4_7SwizzleILi1ELi4ELi3EEENS4_18smem_ptr_flag_bitsILi16EEENSU_INS5_IJNSA_ILi8EEESH_EEENS5_IJSH_SB_EEEEEEEvNS4_8identityES13_S1D_vS1E_EENS_8epilogue10collective6detail29Sm90TmaWarpSpecializedAdapterINS1H_15DefaultEpilogueISJ_SK_SK_NS1G_6thread17LinearCombinationISJ_Li1EffLNS1L_9ScaleType4KindE0ELNS_15FloatRoundStyleE2ESJ_EENS1_15EpilogueDefaultEEEEEvvEEEEvNT_6ParamsE,"",@"SHT_CUDA_INFO"
	.sectionflags	@""
	.align	4


	//----- nvinfo : EIATTR_CUDA_API_VERSION
	.align		4
        /*0000*/ 	.byte	0x04, 0x37
        /*0002*/ 	.short	(.L_21 - .L_20)
.L_20:
        /*0004*/ 	.word	0x00000082


	//----- nvinfo : EIATTR_KPARAM_INFO
	.align		4
.L_21:
        /*0008*/ 	.byte	0x04, 0x17
        /*000a*/ 	.short	(.L_23 - .L_22)
.L_22:
        /*000c*/ 	.word	0x00000000
        /*0010*/ 	.short	0x0000
        /*0012*/ 	.short	0x0070
        /*0014*/ 	.byte	0x00, 0xf0, 0x01, 0x10


	//----- nvinfo : EIATTR_SPARSE_MMA_MASK
	.align		4
.L_23:
        /*0018*/ 	.byte	0x03, 0x50
        /*001a*/ 	.short	0x0000


	//----- nvinfo : EIATTR_MAXREG_COUNT
	.align		4
        /*001c*/ 	.byte	0x03, 0x1b
        /*001e*/ 	.short	0x00a8


	//----- nvinfo : EIATTR_NUM_BARRIERS
	.align		4
        /*0020*/ 	.byte	0x02, 0x4c
        /*0022*/ 	.byte	0x01
	.zero		1


	//----- nvinfo : EIATTR_EXTERNS
	.align		4
        /*0024*/ 	.byte	0x04, 0x0f
        /*0026*/ 	.short	(.L_25 - .L_24)


	//   ....[0]....
	.align		4
.L_24:
        /*0028*/ 	.word	index@(__assertfail)


	//----- nvinfo : EIATTR_MERCURY_ISA_VERSION
	.align		4
.L_25:
        /*002c*/ 	.byte	0x03, 0x5f
        /*002e*/ 	.short	0x0101


	//----- nvinfo : EIATTR_INT_WARP_WIDE_INSTR_OFFSETS
	.align		4
        /*0030*/ 	.byte	0x04, 0x31
        /*0032*/ 	.short	(.L_27 - .L_26)


	//   ....[0]....
.L_26:
        /*0034*/ 	.word	0x000005e0


	//   ....[1]....
        /*0038*/ 	.word	0x00000610


	//   ....[2]....
        /*003c*/ 	.word	0x000006f0


	//----- nvinfo : EIATTR_COOP_GROUP_MASK_REGIDS
	.align		4
.L_27:
        /*0040*/ 	.byte	0x04, 0x29
        /*0042*/ 	.short	(.L_29 - .L_28)


	//   ....[0]....
.L_28:
        /*0044*/ 	.word	0xffffffff


	//   ....[1]....
        /*0048*/ 	.word	0xffffffff


	//   ....[2]....
        /*004c*/ 	.word	0xffffffff


	//   ....[3]....
        /*0050*/ 	.word	0xffffffff


	//   ....[4]....
        /*0054*/ 	.word	0xffffffff


	//----- nvinfo : EIATTR_COOP_GROUP_INSTR_OFFSETS
	.align		4
.L_29:
        /*0058*/ 	.byte	0x04, 0x28
        /*005a*/ 	.short	(.L_31 - .L_30)


	//   ....[0]....
.L_30:
        /*005c*/ 	.word	0x00000060


	//   ....[1]....
        /*0060*/ 	.word	0x00000070


	//   ....[2]....
        /*0064*/ 	.word	0x00000130


	//   ....[3]....
        /*0068*/ 	.word	0x000004f0


	//   ....[4]....
        /*006c*/ 	.word	0x000011a0


	//----- nvinfo : EIATTR_REG_RECONFIG
	.align		4
.L_31:
        /*0070*/ 	.byte	0x01, 0x54
	.zero		2


	//----- nvinfo : EIATTR_SYSCALL_OFFSETS
	.align		4
        /*0074*/ 	.byte	0x04, 0x46
        /*0076*/ 	.short	(.L_33 - .L_32)


	//   ....[0]....
.L_32:
        /*0078*/ 	.word	0x00001360


	//----- nvinfo : EIATTR_MBARRIER_INSTR_OFFSETS
	.align		4
.L_33:
        /*007c*/ 	.byte	0x04, 0x39
        /*007e*/ 	.short	(.L_35 - .L_34)


	//   ....[0]....
.L_34:
        /*0080*/ 	.word	0x00000250
        /*0084*/ 	.word	0x000000ff
        /*0088*/ 	.word	0x00000000
        /*008c*/ 	.short	0x0100
        /*008e*/ 	.byte	0x08
	.zero		1


	//   ....[1]....
        /*0090*/ 	.word	0x00000260
        /*0094*/ 	.word	0x000000ff
        /*0098*/ 	.word	0x000000a0
        /*009c*/ 	.short	0x0100
        /*009e*/ 	.byte	0x08
	.zero		1


	//   ....[2]....
        /*00a0*/ 	.word	0x00000270
        /*00a4*/ 	.word	0x000000ff
        /*00a8*/ 	.word	0x00000008
        /*00ac*/ 	.short	0x0100
        /*00ae*/ 	.byte	0x08
	.zero		1


	//   ....[3]....
        /*00b0*/ 	.word	0x00000280
        /*00b4*/ 	.word	0x000000ff
        /*00b8*/ 	.word	0x000000a8
        /*00bc*/ 	.short	0x0100
        /*00be*/ 	.byte	0x08
	.zero		1


	//   ....[4]....
        /*00c0*/ 	.word	0x00000290
        /*00c4*/ 	.word	0x000000ff
        /*00c8*/ 	.word	0x00000010
        /*00cc*/ 	.short	0x0100
        /*00ce*/ 	.byte	0x08
	.zero		1


	//   ....[5]....
        /*00d0*/ 	.word	0x000002a0
        /*00d4*/ 	.word	0x000000ff
        /*00d8*/ 	.word	0x000000b0
        /*00dc*/ 	.short	0x0100
        /*00de*/ 	.byte	0x08
	.zero		1


	//   ....[6]....
        /*00e0*/ 	.word	0x000002b0
        /*00e4*/ 	.word	0x000000ff
        /*00e8*/ 	.word	0x00000018
        /*00ec*/ 	.short	0x0100
        /*00ee*/ 	.byte	0x08
	.zero		1


	//   ....[7]....
        /*00f0*/ 	.word	0x000002c0
        /*00f4*/ 	.word	0x000000ff
        /*00f8*/ 	.word	0x000000b8
        /*00fc*/ 	.short	0x0100
        /*00fe*/ 	.byte	0x08
	.zero		1


	//   ....[8]....
        /*0100*/ 	.word	0x000002d0
        /*0104*/ 	.word	0x000000ff
        /*0108*/ 	.word	0x00000020
        /*010c*/ 	.short	0x0100
        /*010e*/ 	.byte	0x08
	.zero		1


	//   ....[9]....
        /*0110*/ 	.word	0x000002e0
        /*0114*/ 	.word	0x000000ff
        /*0118*/ 	.word	0x000000c0
        /*011c*/ 	.short	0x0100
        /*011e*/ 	.byte	0x08
	.zero		1


	//   ....[10]....
        /*0120*/ 	.word	0x000002f0
        /*0124*/ 	.word	0x000000ff
        /*0128*/ 	.word	0x00000028
        /*012c*/ 	.short	0x0100
        /*012e*/ 	.byte	0x08
	.zero		1


	//   ....[11]....
        /*0130*/ 	.word	0x00000300
        /*0134*/ 	.word	0x000000ff
        /*0138*/ 	.word	0x000000c8
        /*013c*/ 	.short	0x0100
        /*013e*/ 	.byte	0x08
	.zero		1


	//   ....[12]....
        /*0140*/ 	.word	0x00000310
        /*0144*/ 	.word	0x000000ff
        /*0148*/ 	.word	0x00000030
        /*014c*/ 	.short	0x0100
        /*014e*/ 	.byte	0x08
	.zero		1


	//   ....[13]....
        /*0150*/ 	.word	0x00000320
        /*0154*/ 	.word	0x000000ff
        /*0158*/ 	.word	0x000000d0
        /*015c*/ 	.short	0x0100
        /*015e*/ 	.byte	0x08
	.zero		1


	//   ....[14]....
        /*0160*/ 	.word	0x00000330
        /*0164*/ 	.word	0x000000ff
        /*0168*/ 	.word	0x00000038
        /*016c*/ 	.short	0x0100
        /*016e*/ 	.byte	0x08
	.zero		1


	//   ....[15]....
        /*0170*/ 	.word	0x00000340
        /*0174*/ 	.word	0x000000ff
        /*0178*/ 	.word	0x000000d8
        /*017c*/ 	.short	0x0100
        /*017e*/ 	.byte	0x08
	.zero		1


	//   ....[16]....
        /*0180*/ 	.word	0x00000350
        /*0184*/ 	.word	0x000000ff
        /*0188*/ 	.word	0x00000040
        /*018c*/ 	.short	0x0100
        /*018e*/ 	.byte	0x08
	.zero		1


	//   ....[17]....
        /*0190*/ 	.word	0x00000360
        /*0194*/ 	.word	0x000000ff
        /*0198*/ 	.word	0x000000e0
        /*019c*/ 	.short	0x0100
        /*019e*/ 	.byte	0x08
	.zero		1


	//   ....[18]....
        /*01a0*/ 	.word	0x00000370
        /*01a4*/ 	.word	0x000000ff
        /*01a8*/ 	.word	0x00000048
        /*01ac*/ 	.short	0x0100
        /*01ae*/ 	.byte	0x08
	.zero		1


	//   ....[19]....
        /*01b0*/ 	.word	0x00000380
        /*01b4*/ 	.word	0x000000ff
        /*01b8*/ 	.word	0x000000e8
        /*01bc*/ 	.short	0x0100
        /*01be*/ 	.byte	0x08
	.zero		1


	//   ....[20]....
        /*01c0*/ 	.word	0x00000390
        /*01c4*/ 	.word	0x000000ff
        /*01c8*/ 	.word	0x00000050
        /*01cc*/ 	.short	0x0100
        /*01ce*/ 	.byte	0x08
	.zero		1


	//   ....[21]....
        /*01d0*/ 	.word	0x000003a0
        /*01d4*/ 	.word	0x000000ff
        /*01d8*/ 	.word	0x000000f0
        /*01dc*/ 	.short	0x0100
        /*01de*/ 	.byte	0x08
	.zero		1


	//   ....[22]....
        /*01e0*/ 	.word	0x000003b0
        /*01e4*/ 	.word	0x000000ff
        /*01e8*/ 	.word	0x00000058
        /*01ec*/ 	.short	0x0100
        /*01ee*/ 	.byte	0x08
	.zero		1


	//   ....[23]....
        /*01f0*/ 	.word	0x000003c0
        /*01f4*/ 	.word	0x000000ff
        /*01f8*/ 	.word	0x000000f8
        /*01fc*/ 	.short	0x0100
        /*01fe*/ 	.byte	0x08
	.zero		1


	//   ....[24]....
        /*0200*/ 	.word	0x000003d0
        /*0204*/ 	.word	0x000000ff
        /*0208*/ 	.word	0x00000060
        /*020c*/ 	.short	0x0100
        /*020e*/ 	.byte	0x08
	.zero		1


	//   ....[25]....
        /*0210*/ 	.word	0x000003e0
        /*0214*/ 	.word	0x000000ff
        /*0218*/ 	.word	0x00000100
        /*021c*/ 	.short	0x0100
        /*021e*/ 	.byte	0x08
	.zero		1


	//   ....[26]....
        /*0220*/ 	.word	0x000003f0
        /*0224*/ 	.word	0x000000ff
        /*0228*/ 	.word	0x00000068
        /*022c*/ 	.short	0x0100
        /*022e*/ 	.byte	0x08
	.zero		1


	//   ....[27]....
        /*0230*/ 	.word	0x00000400
        /*0234*/ 	.word	0x000000ff
        /*0238*/ 	.word	0x00000108
        /*023c*/ 	.short	0x0100
        /*023e*/ 	.byte	0x08
	.zero		1


	//   ....[28]....
        /*0240*/ 	.word	0x00000410
        /*0244*/ 	.word	0x000000ff
        /*0248*/ 	.word	0x00000070
        /*024c*/ 	.short	0x0100
        /*024e*/ 	.byte	0x08
	.zero		1


	//   ....[29]....
        /*0250*/ 	.word	0x00000420
        /*0254*/ 	.word	0x000000ff
        /*0258*/ 	.word	0x00000110
        /*025c*/ 	.short	0x0100
        /*025e*/ 	.byte	0x08
	.zero		1


	//   ....[30]....
        /*0260*/ 	.word	0x00000430
        /*0264*/ 	.word	0x000000ff
        /*0268*/ 	.word	0x00000078
        /*026c*/ 	.short	0x0100
        /*026e*/ 	.byte	0x08
	.zero		1


	//   ....[31]....
        /*0270*/ 	.word	0x00000440
        /*0274*/ 	.word	0x000000ff
        /*0278*/ 	.word	0x00000118
        /*027c*/ 	.short	0x0100
        /*027e*/ 	.byte	0x08
	.zero		1


	//   ....[32]....
        /*0280*/ 	.word	0x00000450
        /*0284*/ 	.word	0x000000ff
        /*0288*/ 	.word	0x00000080
        /*028c*/ 	.short	0x0100
        /*028e*/ 	.byte	0x08
	.zero		1


	//   ....[33]....
        /*0290*/ 	.word	0x00000460
        /*0294*/ 	.word	0x000000ff
        /*0298*/ 	.word	0x00000120
        /*029c*/ 	.short	0x0100
        /*029e*/ 	.byte	0x08
	.zero		1


	//   ....[34]....
        /*02a0*/ 	.word	0x00000470
        /*02a4*/ 	.word	0x000000ff
        /*02a8*/ 	.word	0x00000088
        /*02ac*/ 	.short	0x0100
        /*02ae*/ 	.byte	0x08
	.zero		1


	//   ....[35]....
        /*02b0*/ 	.word	0x00000480
        /*02b4*/ 	.word	0x000000ff
        /*02b8*/ 	.word	0x00000128
        /*02bc*/ 	.short	0x0100
        /*02be*/ 	.byte	0x08
	.zero		1


	//   ....[36]....
        /*02c0*/ 	.word	0x00000490
        /*02c4*/ 	.word	0x000000ff
        /*02c8*/ 	.word	0x00000090
        /*02cc*/ 	.short	0x0100
        /*02ce*/ 	.byte	0x08
	.zero		1


	//   ....[37]....
        /*02d0*/ 	.word	0x000004a0
        /*02d4*/ 	.word	0x000000ff
        /*02d8*/ 	.word	0x00000130
        /*02dc*/ 	.short	0x0100
        /*02de*/ 	.byte	0x08
	.zero		1


	//   ....[38]....
        /*02e0*/ 	.word	0x000004b0
        /*02e4*/ 	.word	0x000000ff
        /*02e8*/ 	.word	0x00000098
        /*02ec*/ 	.short	0x0100
        /*02ee*/ 	.byte	0x08
	.zero		1


	//   ....[39]....
        /*02f0*/ 	.word	0x000004c0
        /*02f4*/ 	.word	0x000000ff
        /*02f8*/ 	.word	0x00000138
        /*02fc*/ 	.short	0x0100
        /*02fe*/ 	.byte	0x08
	.zero		1


	//   ....[40]....
        /*0300*/ 	.word	0x00000760
        /*0304*/ 	.word	0x000000ff
        /*0308*/ 	.word	0x00000150
        /*030c*/ 	.short	0x0100
        /*030e*/ 	.byte	0x06
	.zero		1


	//   ....[41]....
        /*0310*/ 	.word	0x000007c0
        /*0314*/ 	.word	0x000000ff
        /*0318*/ 	.word	0x00000158
        /*031c*/ 	.short	0x0100
        /*031e*/ 	.byte	0x06
	.zero		1


	//   ....[42]....
        /*0320*/ 	.word	0x000013e0
        /*0324*/ 	.word	0x00000003
        /*0328*/ 	.word	0x00000000
        /*032c*/ 	.short	0x010a
        /*032e*/ 	.byte	0x3f
	.zero		1


	//   ....[43]....
        /*0330*/ 	.word	0x00001420
        /*0334*/ 	.word	0x00000003
        /*0338*/ 	.word	0x00000000
        /*033c*/ 	.short	0x010a
        /*033e*/ 	.byte	0x3f
	.zero		1


	//   ....[44]....
        /*0340*/ 	.word	0x00001680
        /*0344*/ 	.word	0x000000ff
        /*0348*/ 	.word	0x00000000
        /*034c*/ 	.short	0x010a
        /*034e*/ 	.byte	0x04
	.zero		1


	//   ....[45]....
        /*0350*/ 	.word	0x000016c0
        /*0354*/ 	.word	0x000000ff
        /*0358*/ 	.word	0x00000000
        /*035c*/ 	.short	0x010a
        /*035e*/ 	.byte	0x04
	.zero		1


	//   ....[46]....
        /*0360*/ 	.word	0x00001800
        /*0364*/ 	.word	0x000000ff
        /*0368*/ 	.word	0x00000000
        /*036c*/ 	.short	0x0101
        /*036e*/ 	.byte	0x04
	.zero		1


	//   ....[47]....
        /*0370*/ 	.word	0x000019b0
        /*0374*/ 	.word	0x00000000
        /*0378*/ 	.word	0x00000000
        /*037c*/ 	.short	0x0101
        /*037e*/ 	.byte	0x3f
	.zero		1


	//   ....[48]....
        /*0380*/ 	.word	0x00009a10
        /*0384*/ 	.word	0x0000000e
        /*0388*/ 	.word	0x000000a0
        /*038c*/ 	.short	0x010a
        /*038e*/ 	.byte	0x3f
	.zero		1


	//   ....[49]....
        /*0390*/ 	.word	0x00009d90
        /*0394*/ 	.word	0x00000006
        /*0398*/ 	.word	0x00000158
        /*039c*/ 	.short	0x0101
        /*039e*/ 	.byte	0x3f
	.zero		1


	//   ....[50]....
        /*03a0*/ 	.word	0x0000a4c0
        /*03a4*/ 	.word	0x00000007
        /*03a8*/ 	.word	0x00000000
        /*03ac*/ 	.short	0x010a
        /*03ae*/ 	.byte	0x3f
	.zero		1


	//   ....[51]....
        /*03b0*/ 	.word	0x0000a540
        /*03b4*/ 	.word	0x00000009
        /*03b8*/ 	.word	0x00000000
        /*03bc*/ 	.short	0x010a
        /*03be*/ 	.byte	0x3f
	.zero		1


	//   ....[52]....
        /*03c0*/ 	.word	0x0000a5d0
        /*03c4*/ 	.word	0x00000006
        /*03c8*/ 	.word	0x00000000
        /*03cc*/ 	.short	0x010a
        /*03ce*/ 	.byte	0x3f
	.zero		1


	//   ....[53]....
        /*03d0*/ 	.word	0x0000a660
        /*03d4*/ 	.word	0x00000009
        /*03d8*/ 	.word	0x00000000
        /*03dc*/ 	.short	0x010a
        /*03de*/ 	.byte	0x3f
	.zero		1


	//   ....[54]....
        /*03e0*/ 	.word	0x0000a6f0
        /*03e4*/ 	.word	0x00000006
        /*03e8*/ 	.word	0x00000000
        /*03ec*/ 	.short	0x010a
        /*03ee*/ 	.byte	0x3f
	.zero		1


	//   ....[55]....
        /*03f0*/ 	.word	0x0000a780
        /*03f4*/ 	.word	0x00000009
        /*03f8*/ 	.word	0x00000000
        /*03fc*/ 	.short	0x010a
        /*03fe*/ 	.byte	0x3f
	.zero		1


	//   ....[56]....
        /*0400*/ 	.word	0x0000a810
        /*0404*/ 	.word	0x00000006
        /*0408*/ 	.word	0x00000000
        /*040c*/ 	.short	0x010a
        /*040e*/ 	.byte	0x3f
	.zero		1


	//   ....[57]....
        /*0410*/ 	.word	0x0000a8a0
        /*0414*/ 	.word	0x00000009
        /*0418*/ 	.word	0x00000000
        /*041c*/ 	.short	0x010a
        /*041e*/ 	.byte	0x3f
	.zero		1


	//   ....[58]....
        /*0420*/ 	.word	0x0000a930
        /*0424*/ 	.word	0x00000006
        /*0428*/ 	.word	0x00000000
        /*042c*/ 	.short	0x010a
        /*042e*/ 	.byte	0x3f
	.zero		1


	//   ....[59]....
        /*0430*/ 	.word	0x0000a9c0
        /*0434*/ 	.word	0x00000009
        /*0438*/ 	.word	0x00000000
        /*043c*/ 	.short	0x010a
        /*043e*/ 	.byte	0x3f
	.zero		1


	//   ....[60]....
        /*0440*/ 	.word	0x0000aa50
        /*0444*/ 	.word	0x00000006
        /*0448*/ 	.word	0x00000000
        /*044c*/ 	.short	0x010a
        /*044e*/ 	.byte	0x3f
	.zero		1


	//   ....[61]....
        /*0450*/ 	.word	0x0000aae0
        /*0454*/ 	.word	0x00000009
        /*0458*/ 	.word	0x00000000
        /*045c*/ 	.short	0x010a
        /*045e*/ 	.byte	0x3f
	.zero		1


	//   ....[62]....
        /*0460*/ 	.word	0x0000ab70
        /*0464*/ 	.word	0x00000006
        /*0468*/ 	.word	0x00000000
        /*046c*/ 	.short	0x010a
        /*046e*/ 	.byte	0x3f
	.zero		1


	//   ....[63]....
        /*0470*/ 	.word	0x0000ac00
        /*0474*/ 	.word	0x00000009
        /*0478*/ 	.word	0x00000000
        /*047c*/ 	.short	0x010a
        /*047e*/ 	.byte	0x3f
	.zero		1


	//   ....[64]....
        /*0480*/ 	.word	0x0000ac90
        /*0484*/ 	.word	0x00000006
        /*0488*/ 	.word	0x00000000
        /*048c*/ 	.short	0x010a
        /*048e*/ 	.byte	0x3f
	.zero		1


	//   ....[65]....
        /*0490*/ 	.word	0x0000ad20
        /*0494*/ 	.word	0x00000009
        /*0498*/ 	.word	0x00000000
        /*049c*/ 	.short	0x010a
        /*049e*/ 	.byte	0x3f
	.zero		1


	//   ....[66]....
        /*04a0*/ 	.word	0x0000adb0
        /*04a4*/ 	.word	0x00000006
        /*04a8*/ 	.word	0x00000000
        /*04ac*/ 	.short	0x010a
        /*04ae*/ 	.byte	0x3f
	.zero		1


	//   ....[67]....
        /*04b0*/ 	.word	0x0000ae40
        /*04b4*/ 	.word	0x00000009
        /*04b8*/ 	.word	0x00000000
        /*04bc*/ 	.short	0x010a
        /*04be*/ 	.byte	0x3f
	.zero		1


	//   ....[68]....
        /*04c0*/ 	.word	0x0000aed0
        /*04c4*/ 	.word	0x00000006
        /*04c8*/ 	.word	0x00000000
        /*04cc*/ 	.short	0x010a
        /*04ce*/ 	.byte	0x3f
	.zero		1


	//   ....[69]....
        /*04d0*/ 	.word	0x0000af60
        /*04d4*/ 	.word	0x00000003
        /*04d8*/ 	.word	0x00000000
        /*04dc*/ 	.short	0x010a
        /*04de*/ 	.byte	0x3f
	.zero		1


	//   ....[70]....
        /*04e0*/ 	.word	0x0000afc0
        /*04e4*/ 	.word	0x00000003
        /*04e8*/ 	.word	0x00000000
        /*04ec*/ 	.short	0x010a
        /*04ee*/ 	.byte	0x3f
	.zero		1


	//   ....[71]....
        /*04f0*/ 	.word	0x0000b020
        /*04f4*/ 	.word	0x00000005
        /*04f8*/ 	.word	0x00000000
        /*04fc*/ 	.short	0x010a
        /*04fe*/ 	.byte	0x3f
	.zero		1


	//   ....[72]....
        /*0500*/ 	.word	0x0000b0f0
        /*0504*/ 	.word	0x0000000e
        /*0508*/ 	.word	0x000000a0
        /*050c*/ 	.short	0x010a
        /*050e*/ 	.byte	0x3f
	.zero		1


	//   ....[73]....
        /*0510*/ 	.word	0x0000b1c0
        /*0514*/ 	.word	0x00000007
        /*0518*/ 	.word	0x00000000
        /*051c*/ 	.short	0x010a
        /*051e*/ 	.byte	0x3f
	.zero		1


	//   ....[74]....
        /*0520*/ 	.word	0x0000b210
        /*0524*/ 	.word	0x00000009
        /*0528*/ 	.word	0x00000000
        /*052c*/ 	.short	0x010a
        /*052e*/ 	.byte	0x3f
	.zero		1


	//   ....[75]....
        /*0530*/ 	.word	0x0000b260
        /*0534*/ 	.word	0x00000006
        /*0538*/ 	.word	0x00000000
        /*053c*/ 	.short	0x010a
        /*053e*/ 	.byte	0x3f
	.zero		1


	//   ....[76]....
        /*0540*/ 	.word	0x0000b2b0
        /*0544*/ 	.word	0x00000009
        /*0548*/ 	.word	0x00000000
        /*054c*/ 	.short	0x010a
        /*054e*/ 	.byte	0x3f
	.zero		1


	//   ....[77]....
        /*0550*/ 	.word	0x0000b300
        /*0554*/ 	.word	0x00000006
        /*0558*/ 	.word	0x00000000
        /*055c*/ 	.short	0x010a
        /*055e*/ 	.byte	0x3f
	.zero		1


	//   ....[78]....
        /*0560*/ 	.word	0x0000b350
        /*0564*/ 	.word	0x00000009
        /*0568*/ 	.word	0x00000000
        /*056c*/ 	.short	0x010a
        /*056e*/ 	.byte	0x3f
	.zero		1


	//   ....[79]....
        /*0570*/ 	.word	0x0000b3a0
        /*0574*/ 	.word	0x00000006
        /*0578*/ 	.word	0x00000000
        /*057c*/ 	.short	0x010a
        /*057e*/ 	.byte	0x3f
	.zero		1


	//   ....[80]....
        /*0580*/ 	.word	0x0000b3f0
        /*0584*/ 	.word	0x00000009
        /*0588*/ 	.word	0x00000000
        /*058c*/ 	.short	0x010a
        /*058e*/ 	.byte	0x3f
	.zero		1


	//   ....[81]....
        /*0590*/ 	.word	0x0000b440
        /*0594*/ 	.word	0x00000006
        /*0598*/ 	.word	0x00000000
        /*059c*/ 	.short	0x010a
        /*059e*/ 	.byte	0x3f
	.zero		1


	//   ....[82]....
        /*05a0*/ 	.word	0x0000b490
        /*05a4*/ 	.word	0x00000009
        /*05a8*/ 	.word	0x00000000
        /*05ac*/ 	.short	0x010a
        /*05ae*/ 	.byte	0x3f
	.zero		1


	//   ....[83]....
        /*05b0*/ 	.word	0x0000b4e0
        /*05b4*/ 	.word	0x00000006
        /*05b8*/ 	.word	0x00000000
        /*05bc*/ 	.short	0x010a
        /*05be*/ 	.byte	0x3f
	.zero		1


	//   ....[84]....
        /*05c0*/ 	.word	0x0000b530
        /*05c4*/ 	.word	0x00000009
        /*05c8*/ 	.word	0x00000000
        /*05cc*/ 	.short	0x010a
        /*05ce*/ 	.byte	0x3f
	.zero		1


	//   ....[85]....
        /*05d0*/ 	.word	0x0000b580
        /*05d4*/ 	.word	0x00000006
        /*05d8*/ 	.word	0x00000000
        /*05dc*/ 	.short	0x010a
        /*05de*/ 	.byte	0x3f
	.zero		1


	//   ....[86]....
        /*05e0*/ 	.word	0x0000b5d0
        /*05e4*/ 	.word	0x00000009
        /*05e8*/ 	.word	0x00000000
        /*05ec*/ 	.short	0x010a
        /*05ee*/ 	.byte	0x3f
	.zero		1


	//   ....[87]....
        /*05f0*/ 	.word	0x0000b620
        /*05f4*/ 	.word	0x00000006
        /*05f8*/ 	.word	0x00000000
        /*05fc*/ 	.short	0x010a
        /*05fe*/ 	.byte	0x3f
	.zero		1


	//   ....[88]....
        /*0600*/ 	.word	0x0000b670
        /*0604*/ 	.word	0x00000009
        /*0608*/ 	.word	0x00000000
        /*060c*/ 	.short	0x010a
        /*060e*/ 	.byte	0x3f
	.zero		1


	//   ....[89]....
        /*0610*/ 	.word	0x0000b6c0
        /*0614*/ 	.word	0x00000006
        /*0618*/ 	.word	0x00000000
        /*061c*/ 	.short	0x010a
        /*061e*/ 	.byte	0x3f
	.zero		1


	//   ....[90]....
        /*0620*/ 	.word	0x0000b710
        /*0624*/ 	.word	0x00000009
        /*0628*/ 	.word	0x00000000
        /*062c*/ 	.short	0x010a
        /*062e*/ 	.byte	0x3f
	.zero		1


	//   ....[91]....
        /*0630*/ 	.word	0x0000b760
        /*0634*/ 	.word	0x00000006
        /*0638*/ 	.word	0x00000000
        /*063c*/ 	.short	0x010a
        /*063e*/ 	.byte	0x3f
	.zero		1


	//----- nvinfo : EIATTR_NUM_MBARRIERS
	.align		4
.L_35:
        /*0640*/ 	.byte	0x03, 0x38
        /*0642*/ 	.short	0x002a


	//----- nvinfo : EIATTR_EXIT_INSTR_OFFSETS
	.align		4
        /*0644*/ 	.byte	0x04, 0x1c
        /*0646*/ 	.short	(.L_37 - .L_36)


	//   ....[0]....
.L_36:
        /*0648*/ 	.word	0x00000810


	//   ....[1]....
        /*064c*/ 	.word	0x000010d0


	//   ....[2]....
        /*0650*/ 	.word	0x00009080


	//   ....[3]....
        /*0654*/ 	.word	0x000096b0


	//   ....[4]....
        /*0658*/ 	.word	0x0000afb0


	//----- nvinfo : EIATTR_MAX_THREADS
	.align		4
.L_37:
        /*065c*/ 	.byte	0x04, 0x05
        /*065e*/ 	.short	(.L_39 - .L_38)
.L_38:
        /*0660*/ 	.word	0x00000180
        /*0664*/ 	.word	0x00000001
        /*0668*/ 	.word	0x00000001


	//----- nvinfo : EIATTR_CRS_STACK_SIZE
	.align		4
.L_39:
        /*066c*/ 	.byte	0x04, 0x1e
        /*066e*/ 	.short	(.L_41 - .L_40)
.L_40:
        /*0670*/ 	.word	0x00000000


	//----- nvinfo : EIATTR_CBANK_PARAM_SIZE
	.align		4
.L_41:
        /*0674*/ 	.byte	0x03, 0x19
        /*0676*/ 	.short	0x0470


	//----- nvinfo : EIATTR_PARAM_CBANK
	.align		4
        /*0678*/ 	.byte	0x04, 0x0a
        /*067a*/ 	.short	(.L_43 - .L_42)
	.align		4
.L_42:
        /*067c*/ 	.word	index@(.nv.constant0._ZN7cutlass13device_kernelINS_4gemm6kernel13GemmUniversalIN4cute5tupleIJiiiiEEENS1_10collective13CollectiveMmaINS1_34MainloopSm90TmaGmmaWarpSpecializedILi20ENS5_IJNS4_1CILi1EEESB_SB_EEENS1_35KernelTmaWarpSpecializedCooperativeEEENS5_IJNSA_ILi256EEENSA_ILi96EEENSA_ILi16EEEEEENS_6half_tENS5_IJlSB_lEEESJ_SK_NS4_8TiledMMAINS4_8MMA_AtomIJNS4_4SM904GMMA25MMA_64x96x16_F32F16F16_SSILNSO_5MajorE0ELSQ_0ELNSO_7ScaleInE1ELSR_1EEEEEENS4_6LayoutINS5_IJNSA_ILi2EEESB_SB_EEENS5_IJSB_NSA_ILi0EEESX_EEEEENS5_IJNS4_10UnderscoreES10_S10_EEEEENS4_13SM90_TMA_LOADENS4_14ComposedLayoutINS4_7SwizzleILi1ELi4ELi3EEENS4_18smem_ptr_flag_bitsILi16EEENSU_INS5_IJNSA_ILi8EEESH_EEENS5_IJSH_SB_EEEEEEEvNS4_8identityES13_S1D_vS1E_EENS_8epilogue10collective6detail29Sm90TmaWarpSpecializedAdapterINS1H_15DefaultEpilogueISJ_SK_SK_NS1G_6thread17LinearCombinationISJ_Li1EffLNS1L_9ScaleType4KindE0ELNS_15FloatRoundStyleE2ESJ_EENS1_15EpilogueDefaultEEEEEvvEEEEvNT_6ParamsE)
        /*0680*/ 	.short	0x0210
        /*0682*/ 	.short	0x0470


	//----- nvinfo : EIATTR_SW_WAR
	.align		4
.L_43:
        /*0684*/ 	.byte	0x04, 0x36
        /*0686*/ 	.short	(.L_45 - .L_44)
.L_44:
        /*0688*/ 	.word	0x00000008
.L_45:


//--------------------- .nv.callgraph             --------------------------
	.section	.nv.callgraph,"",@"SHT_CUDA_CALLGRAPH"
	.align	4
	.sectionentsize	8
	.align		4
        /*0000*/ 	.word	0x00000000
	.align		4
        /*0004*/ 	.word	0xffffffff
	.align		4
        /*0008*/ 	.word	index@(_ZN7cutlass13device_kernelINS_4gemm6kernel13GemmUniversalIN4cute5tupleIJiiiiEEENS1_10collective13CollectiveMmaINS1_34MainloopSm90TmaGmmaWarpSpecializedILi20ENS5_IJNS4_1CILi1EEESB_SB_EEENS1_35KernelTmaWarpSpecializedCooperativeEEENS5_IJNSA_ILi256EEENSA_ILi96EEENSA_ILi16EEEEEENS_6half_tENS5_IJlSB_lEEESJ_SK_NS4_8TiledMMAINS4_8MMA_AtomIJNS4_4SM904GMMA25MMA_64x96x16_F32F16F16_SSILNSO_5MajorE0ELSQ_0ELNSO_7ScaleInE1ELSR_1EEEEEENS4_6LayoutINS5_IJNSA_ILi2EEESB_SB_EEENS5_IJSB_NSA_ILi0EEESX_EEEEENS5_IJNS4_10UnderscoreES10_S10_EEEEENS4_13SM90_TMA_LOADENS4_14ComposedLayoutINS4_7SwizzleILi1ELi4ELi3EEENS4_18smem_ptr_flag_bitsILi16EEENSU_INS5_IJNSA_ILi8EEESH_EEENS5_IJSH_SB_EEEEEEEvNS4_8identityES13_S1D_vS1E_EENS_8epilogue10collective6detail29Sm90TmaWarpSpecializedAdapterINS1H_15DefaultEpilogueISJ_SK_SK_NS1G_6thread17LinearCombinationISJ_Li1EffLNS1L_9ScaleType4KindE0ELNS_15FloatRoundStyleE2ESJ_EENS1_15EpilogueDefaultEEEEEvvEEEEvNT_6ParamsE)
	.align		4
        /*000c*/ 	.word	index@(__assertfail)
	.align		4
        /*0010*/ 	.word	0x00000000
	.align		4
        /*0014*/ 	.word	0xfffffffe
	.align		4
        /*0018*/ 	.word	0x00000000
	.align		4
        /*001c*/ 	.word	0xfffffffd
	.align		4
        /*0020*/ 	.word	0x00000000
	.align		4
        /*0024*/ 	.word	0xfffffffc


//--------------------- .nv.constant4             --------------------------
	.section	.nv.constant4,"a",@progbits
	.align	8
	.align		8
.nv.constant4:
        /*0000*/ 	.dword	__assertfail
	.align		8
        /*0008*/ 	.dword	__unnamed_1
	.align		8
        /*0010*/ 	.dword	_ZN39_INTERNAL_ad3a7d04_4_k_cu_1c023bed_64224cuda3std3__45__cpo5beginE
	.align		8
        /*0018*/ 	.dword	_ZN39_INTERNAL_ad3a7d04_4_k_cu_1c023bed_64224cuda3std3__45__cpo3endE
	.align		8
        /*0020*/ 	.dword	_ZN39_INTERNAL_ad3a7d04_4_k_cu_1c023bed_64224cuda3std3__45__cpo6cbeginE
	.align		8
        /*0028*/ 	.dword	_ZN39_INTERNAL_ad3a7d04_4_k_cu_1c023bed_64224cuda3std3__45__cpo4cendE
	.align		8
        /*0030*/ 	.dword	_ZN39_INTERNAL_ad3a7d04_4_k_cu_1c023bed_64224cuda3std3__441_GLOBAL__N__ad3a7d04_4_k_cu_1c023bed_64226ignoreE
	.align		8
        /*0038*/ 	.dword	_ZN39_INTERNAL_ad3a7d04_4_k_cu_1c023bed_64224cuda3std3__419piecewise_constructE
	.align		8
        /*0040*/ 	.dword	_ZN39_INTERNAL_ad3a7d04_4_k_cu_1c023bed_64224cuda3std3__48in_placeE
	.align		8
        /*0048*/ 	.dword	_ZN39_INTERNAL_ad3a7d04_4_k_cu_1c023bed_64224cuda3std6ranges3__45__cpo4swapE
	.align		8
        /*0050*/ 	.dword	_ZN39_INTERNAL_ad3a7d04_4_k_cu_1c023bed_64224cuda3std6ranges3__45__cpo9iter_moveE
	.align		8
        /*0058*/ 	.dword	_ZN39_INTERNAL_ad3a7d04_4_k_cu_1c023bed_64224cute7productE
	.align		8
        /*0060*/ 	.dword	_ZN39_INTERNAL_ad3a7d04_4_k_cu_1c023bed_64224cute1_E
	.align		8
        /*0068*/ 	.dword	$str$22
	.align		8
        /*0070*/ 	.dword	$str$23


//--------------------- .text._ZN7cutlass13device_kernelINS_4gemm6kernel13GemmUniversalIN4cute5tupleIJiiiiEEENS1_10collective13CollectiveMmaINS1_34MainloopSm90TmaGmmaWarpSpecializedILi20ENS5_IJNS4_1CILi1EEESB_SB_EEENS1_35KernelTmaWarpSpecializedCooperativeEEENS5_IJNSA_ILi256EEENSA_ILi96EEENSA_ILi16EEEEEENS_6half_tENS5_IJlSB_lEEESJ_SK_NS4_8TiledMMAINS4_8MMA_AtomIJNS4_4SM904GMMA25MMA_64x96x16_F32F16F16_SSILNSO_5MajorE0ELSQ_0ELNSO_7ScaleInE1ELSR_1EEEEEENS4_6LayoutINS5_IJNSA_ILi2EEESB_SB_EEENS5_IJSB_NSA_ILi0EEESX_EEEEENS5_IJNS4_10UnderscoreES10_S10_EEEEENS4_13SM90_TMA_LOADENS4_14ComposedLayoutINS4_7SwizzleILi1ELi4ELi3EEENS4_18smem_ptr_flag_bitsILi16EEENSU_INS5_IJNSA_ILi8EEESH_EEENS5_IJSH_SB_EEEEEEEvNS4_8identityES13_S1D_vS1E_EENS_8epilogue10collective6detail29Sm90TmaWarpSpecializedAdapterINS1H_15DefaultEpilogueISJ_SK_SK_NS1G_6thread17LinearCombinationISJ_Li1EffLNS1L_9ScaleType4KindE0ELNS_15FloatRoundStyleE2ESJ_EENS1_15EpilogueDefaultEEEEEvvEEEEvNT_6ParamsE --------------------------
	.section	.text._ZN7cutlass13device_kernelINS_4gemm6kernel13GemmUniversalIN4cute5tupleIJiiiiEEENS1_10collective13CollectiveMmaINS1_34MainloopSm90TmaGmmaWarpSpecializedILi20ENS5_IJNS4_1CILi1EEESB_SB_EEENS1_35KernelTmaWarpSpecializedCooperativeEEENS5_IJNSA_ILi256EEENSA_ILi96EEENSA_ILi16EEEEEENS_6half_tENS5_IJlSB_lEEESJ_SK_NS4_8TiledMMAINS4_8MMA_AtomIJNS4_4SM904GMMA25MMA_64x96x16_F32F16F16_SSILNSO_5MajorE0ELSQ_0ELNSO_7ScaleInE1ELSR_1EEEEEENS4_6LayoutINS5_IJNSA_ILi2EEESB_SB_EEENS5_IJSB_NSA_ILi0EEESX_EEEEENS5_IJNS4_10UnderscoreES10_S10_EEEEENS4_13SM90_TMA_LOADENS4_14ComposedLayoutINS4_7SwizzleILi1ELi4ELi3EEENS4_18smem_ptr_flag_bitsILi16EEENSU_INS5_IJNSA_ILi8EEESH_EEENS5_IJSH_SB_EEEEEEEvNS4_8identityES13_S1D_vS1E_EENS_8epilogue10collective6detail29Sm90TmaWarpSpecializedAdapterINS1H_15DefaultEpilogueISJ_SK_SK_NS1G_6thread17LinearCombinationISJ_Li1EffLNS1L_9ScaleType4KindE0ELNS_15FloatRoundStyleE2ESJ_EENS1_15EpilogueDefaultEEEEEvvEEEEvNT_6ParamsE,"ax",@progbits
	.align	128
.text._ZN7cutlass13device_kernelINS_4gemm6kernel13GemmUniversalIN4cute5tupleIJiiiiEEENS1_10collective13CollectiveMmaINS1_34MainloopSm90TmaGmmaWarpSpecializedILi20ENS5_IJNS4_1CILi1EEESB_SB_EEENS1_35KernelTmaWarpSpecializedCooperativeEEENS5_IJNSA_ILi256EEENSA_ILi96EEENSA_ILi16EEEEEENS_6half_tENS5_IJlSB_lEEESJ_SK_NS4_8TiledMMAINS4_8MMA_AtomIJNS4_4SM904GMMA25MMA_64x96x16_F32F16F16_SSILNSO_5MajorE0ELSQ_0ELNSO_7ScaleInE1ELSR_1EEEEEENS4_6LayoutINS5_IJNSA_ILi2EEESB_SB_EEENS5_IJSB_NSA_ILi0EEESX_EEEEENS5_IJNS4_10UnderscoreES10_S10_EEEEENS4_13SM90_TMA_LOADENS4_14ComposedLayoutINS4_7SwizzleILi1ELi4ELi3EEENS4_18smem_ptr_flag_bitsILi16EEENSU_INS5_IJNSA_ILi8EEESH_EEENS5_IJSH_SB_EEEEEEEvNS4_8identityES13_S1D_vS1E_EENS_8epilogue10collective6detail29Sm90TmaWarpSpecializedAdapterINS1H_15DefaultEpilogueISJ_SK_SK_NS1G_6thread17LinearCombinationISJ_Li1EffLNS1L_9ScaleType4KindE0ELNS_15FloatRoundStyleE2ESJ_EENS1_15EpilogueDefaultEEEEEvvEEEEvNT_6ParamsE:
        .type           _ZN7cutlass13device_kernelINS_4gemm6kernel13GemmUniversalIN4cute5tupleIJiiiiEEENS1_10collective13CollectiveMmaINS1_34MainloopSm90TmaGmmaWarpSpecializedILi20ENS5_IJNS4_1CILi1EEESB_SB_EEENS1_35KernelTmaWarpSpecializedCooperativeEEENS5_IJNSA_ILi256EEENSA_ILi96EEENSA_ILi16EEEEEENS_6half_tENS5_IJlSB_lEEESJ_SK_NS4_8TiledMMAINS4_8MMA_AtomIJNS4_4SM904GMMA25MMA_64x96x16_F32F16F16_SSILNSO_5MajorE0ELSQ_0ELNSO_7ScaleInE1ELSR_1EEEEEENS4_6LayoutINS5_IJNSA_ILi2EEESB_SB_EEENS5_IJSB_NSA_ILi0EEESX_EEEEENS5_IJNS4_10UnderscoreES10_S10_EEEEENS4_13SM90_TMA_LOADENS4_14ComposedLayoutINS4_7SwizzleILi1ELi4ELi3EEENS4_18smem_ptr_flag_bitsILi16EEENSU_INS5_IJNSA_ILi8EEESH_EEENS5_IJSH_SB_EEEEEEEvNS4_8identityES13_S1D_vS1E_EENS_8epilogue10collective6detail29Sm90TmaWarpSpecializedAdapterINS1H_15DefaultEpilogueISJ_SK_SK_NS1G_6thread17LinearCombinationISJ_Li1EffLNS1L_9ScaleType4KindE0ELNS_15FloatRoundStyleE2ESJ_EENS1_15EpilogueDefaultEEEEEvvEEEEvNT_6ParamsE,@function
        .size           _ZN7cutlass13device_kernelINS_4gemm6kernel13GemmUniversalIN4cute5tupleIJiiiiEEENS1_10collective13CollectiveMmaINS1_34MainloopSm90TmaGmmaWarpSpecializedILi20ENS5_IJNS4_1CILi1EEESB_SB_EEENS1_35KernelTmaWarpSpecializedCooperativeEEENS5_IJNSA_ILi256EEENSA_ILi96EEENSA_ILi16EEEEEENS_6half_tENS5_IJlSB_lEEESJ_SK_NS4_8TiledMMAINS4_8MMA_AtomIJNS4_4SM904GMMA25MMA_64x96x16_F32F16F16_SSILNSO_5MajorE0ELSQ_0ELNSO_7ScaleInE1ELSR_1EEEEEENS4_6LayoutINS5_IJNSA_ILi2EEESB_SB_EEENS5_IJSB_NSA_ILi0EEESX_EEEEENS5_IJNS4_10UnderscoreES10_S10_EEEEENS4_13SM90_TMA_LOADENS4_14ComposedLayoutINS4_7SwizzleILi1ELi4ELi3EEENS4_18smem_ptr_flag_bitsILi16EEENSU_INS5_IJNSA_ILi8EEESH_EEENS5_IJSH_SB_EEEEEEEvNS4_8identityES13_S1D_vS1E_EENS_8epilogue10collective6detail29Sm90TmaWarpSpecializedAdapterINS1H_15DefaultEpilogueISJ_SK_SK_NS1G_6thread17LinearCombinationISJ_Li1EffLNS1L_9ScaleType4KindE0ELNS_15FloatRoundStyleE2ESJ_EENS1_15EpilogueDefaultEEEEEvvEEEEvNT_6ParamsE,(.L_x_291 - _ZN7cutlass13device_kernelINS_4gemm6kernel13GemmUniversalIN4cute5tupleIJiiiiEEENS1_10collective13CollectiveMmaINS1_34MainloopSm90TmaGmmaWarpSpecializedILi20ENS5_IJNS4_1CILi1EEESB_SB_EEENS1_35KernelTmaWarpSpecializedCooperativeEEENS5_IJNSA_ILi256EEENSA_ILi96EEENSA_ILi16EEEEEENS_6half_tENS5_IJlSB_lEEESJ_SK_NS4_8TiledMMAINS4_8MMA_AtomIJNS4_4SM904GMMA25MMA_64x96x16_F32F16F16_SSILNSO_5MajorE0ELSQ_0ELNSO_7ScaleInE1ELSR_1EEEEEENS4_6LayoutINS5_IJNSA_ILi2EEESB_SB_EEENS5_IJSB_NSA_ILi0EEESX_EEEEENS5_IJNS4_10UnderscoreES10_S10_EEEEENS4_13SM90_TMA_LOADENS4_14ComposedLayoutINS4_7SwizzleILi1ELi4ELi3EEENS4_18smem_ptr_flag_bitsILi16EEENSU_INS5_IJNSA_ILi8EEESH_EEENS5_IJSH_SB_EEEEEEEvNS4_8identityES13_S1D_vS1E_EENS_8epilogue10collective6detail29Sm90TmaWarpSpecializedAdapterINS1H_15DefaultEpilogueISJ_SK_SK_NS1G_6thread17LinearCombinationISJ_Li1EffLNS1L_9ScaleType4KindE0ELNS_15FloatRoundStyleE2ESJ_EENS1_15EpilogueDefaultEEEEEvvEEEEvNT_6ParamsE)
        .other          _ZN7cutlass13device_kernelINS_4gemm6kernel13GemmUniversalIN4cute5tupleIJiiiiEEENS1_10collective13CollectiveMmaINS1_34MainloopSm90TmaGmmaWarpSpecializedILi20ENS5_IJNS4_1CILi1EEESB_SB_EEENS1_35KernelTmaWarpSpecializedCooperativeEEENS5_IJNSA_ILi256EEENSA_ILi96EEENSA_ILi16EEEEEENS_6half_tENS5_IJlSB_lEEESJ_SK_NS4_8TiledMMAINS4_8MMA_AtomIJNS4_4SM904GMMA25MMA_64x96x16_F32F16F16_SSILNSO_5MajorE0ELSQ_0ELNSO_7ScaleInE1ELSR_1EEEEEENS4_6LayoutINS5_IJNSA_ILi2EEESB_SB_EEENS5_IJSB_NSA_ILi0EEESX_EEEEENS5_IJNS4_10UnderscoreES10_S10_EEEEENS4_13SM90_TMA_LOADENS4_14ComposedLayoutINS4_7SwizzleILi1ELi4ELi3EEENS4_18smem_ptr_flag_bitsILi16EEENSU_INS5_IJNSA_ILi8EEESH_EEENS5_IJSH_SB_EEEEEEEvNS4_8identityES13_S1D_vS1E_EENS_8epilogue10collective6detail29Sm90TmaWarpSpecializedAdapterINS1H_15DefaultEpilogueISJ_SK_SK_NS1G_6thread17LinearCombinationISJ_Li1EffLNS1L_9ScaleType4KindE0ELNS_15FloatRoundStyleE2ESJ_EENS1_15EpilogueDefaultEEEEEvvEEEEvNT_6ParamsE,@"STO_CUDA_ENTRY STV_DEFAULT"
_ZN7cutlass13device_kernelINS_4gemm6kernel13GemmUniversalIN4cute5tupleIJiiiiEEENS1_10collective13CollectiveMmaINS1_34MainloopSm90TmaGmmaWarpSpecializedILi20ENS5_IJNS4_1CILi1EEESB_SB_EEENS1_35KernelTmaWarpSpecializedCooperativeEEENS5_IJNSA_ILi256EEENSA_ILi96EEENSA_ILi16EEEEEENS_6half_tENS5_IJlSB_lEEESJ_SK_NS4_8TiledMMAINS4_8MMA_AtomIJNS4_4SM904GMMA25MMA_64x96x16_F32F16F16_SSILNSO_5MajorE0ELSQ_0ELNSO_7ScaleInE1ELSR_1EEEEEENS4_6LayoutINS5_IJNSA_ILi2EEESB_SB_EEENS5_IJSB_NSA_ILi0EEESX_EEEEENS5_IJNS4_10UnderscoreES10_S10_EEEEENS4_13SM90_TMA_LOADENS4_14ComposedLayoutINS4_7SwizzleILi1ELi4ELi3EEENS4_18smem_ptr_flag_bitsILi16EEENSU_INS5_IJNSA_ILi8EEESH_EEENS5_IJSH_SB_EEEEEEEvNS4_8identityES13_S1D_vS1E_EENS_8epilogue10collective6detail29Sm90TmaWarpSpecializedAdapterINS1H_15DefaultEpilogueISJ_SK_SK_NS1G_6thread17LinearCombinationISJ_Li1EffLNS1L_9ScaleType4KindE0ELNS_15FloatRoundStyleE2ESJ_EENS1_15EpilogueDefaultEEEEEvvEEEEvNT_6ParamsE:
[----:B------:R-:W0:Y:S01]  /*0000*/  LDC R1, c[0x0][0x28] ;  /* 0x00000a00ff017b82 */ /* 0x000e220000000800 */
[----:B------:R-:W1:Y:S01]  /*0010*/  S2R R18, SR_TID.X ;  /* 0x0000000000127919 */ /* 0x000e620000002100 */
[----:B------:R-:W-:Y:S01]  /*0020*/  ELECT P0, URZ, PT ;  /* 0x00000000003f782f */ /* 0x000fe20003800000 */
[----:B------:R-:W-:Y:S01]  /*0030*/  BSSY B0, `(.L_x_0) ;  /* 0x000000f000007945 */ /* 0x000fe20003800000 */
[--C-:B-1----:R-:W-:Y:S02]  /*0040*/  SHF.R.U32.HI R0, RZ, 0x5, R18.reuse ;  /* 0x00000005ff007819 */ /* 0x102fe40000011612 */
[----:B------:R-:W-:-:S03]  /*0050*/  SHF.R.U32.HI R22, RZ, 0x7, R18 ;  /* 0x00000007ff167819 */ /* 0x000fc60000011612 */
[----:B------:R-:W1:Y:S04]  /*0060*/  SHFL.IDX PT, R5, R0, RZ, 0x1f ;  /* 0x00001fff00057589 */ /* 0x000e6800000e0000 */
[----:B------:R2:W3:Y:S01]  /*0070*/  SHFL.IDX PT, R8, R22, RZ, 0x1f ;  /* 0x00001fff16087589 */ /* 0x0004e200000e0000 */
[----:B-1----:R-:W-:-:S13]  /*0080*/  ISETP.NE.OR P0, PT, R5, RZ, !P0 ;  /* 0x000000ff0500720c */ /* 0x002fda0004705670 */
[----:B0-23--:R-:W-:Y:S05]  /*0090*/  @P0 BRA `(.L_x_1) ;  /* 0x0000000000200947 */ /* 0x00dfea0003800000 */
[----:B------:R-:W-:Y:S02]  /*00a0*/  ULDC.64 UR4, c[0x0][0x198] ;  /* 0x0000660000047ab9 */ /* 0x000fe40000000a00 */
[----:B------:R-:W-:Y:S02]  /*00b0*/  UIADD3 UR6, UP0, UR4, 0xf0, URZ ;  /* 0x000000f004067890 */ /* 0x000fe4000ff1e03f */
[----:B------:R-:W-:Y:S02]  /*00c0*/  UIADD3 UR4, UP1, UR4, 0x1f0, URZ ;  /* 0x000001f004047890 */ /* 0x000fe4000ff3e03f */
[----:B------:R-:W-:Y:S02]  /*00d0*/  UIADD3.X UR7, URZ, UR5, URZ, UP0, !UPT ;  /* 0x000000053f077290 */ /* 0x000fe400087fe43f */
[----:B------:R-:W-:-:S07]  /*00e0*/  UIADD3.X UR5, URZ, UR5, URZ, UP1, !UPT ;  /* 0x000000053f057290 */ /* 0x000fce0008ffe43f */
[----:B------:R0:W-:Y:S02]  /*00f0*/  UTMACCTL.PF [UR6] ;  /* 0x00000000060079b9 */ /* 0x0001e40008040000 */
[----:B------:R0:W-:Y:S02]  /*0100*/  UTMACCTL.PF [UR4] ;  /* 0x00000000040079b9 */ /* 0x0001e40008040000 */
[----:B0-----:R-:W-:Y:S01]  /*0110*/  NOP ;  /* 0x0000000000007918 */ /* 0x001fe20000000000 */
.L_x_1:
[----:B------:R-:W-:Y:S05]  /*0120*/  BSYNC B0 ;  /* 0x0000000000007941 */ /* 0x000fea0003800000 */
.L_x_0:
[----:B------:R-:W0:Y:S02]  /*0130*/  SHFL.IDX PT, R2, R0, RZ, 0x1f ;  /* 0x00001fff00027589 */ /* 0x000e2400000e0000 */
[----:B0-----:R-:W-:-:S13]  /*0140*/  ISETP.NE.AND P0, PT, R2, RZ, PT ;  /* 0x000000ff0200720c */ /* 0x001fda0003f05270 */
[----:B------:R-:W-:Y:S05]  /*0150*/  @P0 BRA `(.L_x_2) ;  /* 0x0000000000e40947 */ /* 0x000fea0003800000 */
[----:B------:R-:W-:Y:S01]  /*0160*/  ELECT P0, URZ, PT ;  /* 0x00000000003f782f */ /* 0x000fe20003800000 */
[----:B------:R-:W-:-:S12]  /*0170*/  BSSY B0, `(.L_x_2) ;  /* 0x0000037000007945 */ /* 0x000fd80003800000 */
[----:B------:R-:W-:Y:S05]  /*0180*/  @!P0 BRA `(.L_x_3) ;  /* 0x0000000000d48947 */ /* 0x000fea0003800000 */
[----:B------:R-:W0:Y:S01]  /*0190*/  S2UR UR8, SR_CgaCtaId ;  /* 0x00000000000879c3 */ /* 0x000e220000008800 */
[----:B------:R-:W-:Y:S01]  /*01a0*/  UMOV UR4, 0x400 ;  /* 0x0000040000047882 */ /* 0x000fe20000000000 */
[----:B------:R-:W-:Y:S01]  /*01b0*/  UMOV UR5, 0x1 ;  /* 0x0000000100057882 */ /* 0x000fe20000000000 */
[----:B------:R-:W-:Y:S02]  /*01c0*/  UMOV UR6, 0x100 ;  /* 0x0000010000067882 */ /* 0x000fe40000000000 */
[----:B------:R-:W-:-:S04]  /*01d0*/  UIADD3 UR6, -UR6, 0x100000, URZ ;  /* 0x0010000006067890 */ /* 0x000fc8000fffe13f */
[----:B------:R-:W-:Y:S02]  /*01e0*/  USHF.L.U32 UR7, UR6, 0xb, URZ ;  /* 0x0000000b06077899 */ /* 0x000fe4000800063f */
[----:B------:R-:W-:Y:S02]  /*01f0*/  USHF.L.U32 UR6, UR6, 0x1, URZ ;  /* 0x0000000106067899 */ /* 0x000fe4000800063f */
[----:B0-----:R-:W-:Y:S02]  /*0200*/  ULEA UR8, UR8, UR4, 0x18 ;  /* 0x0000000408087291 */ /* 0x001fe4000f8ec03f */
[----:B------:R-:W-:-:S04]  /*0210*/  UIADD3 UR4, -UR5, 0x100000, URZ ;  /* 0x0010000005047890 */ /* 0x000fc8000fffe13f */
[----:B------:R-:W-:Y:S02]  /*0220*/  USHF.L.U32 UR5, UR4, 0xb, URZ ;  /* 0x0000000b04057899 */ /* 0x000fe4000800063f */
[----:B------:R-:W-:Y:S01]  /*0230*/  USHF.L.U32 UR4, UR4, 0x1, URZ ;  /* 0x0000000104047899 */ /* 0x000fe2000800063f */
[----:B------:R-:W0:Y:S11]  /*0240*/  FENCE.VIEW.ASYNC.S ;  /* 0x00000000000073c6 */ /* 0x000e360000000000 */
[----:B0-----:R0:W1:Y:S01]  /*0250*/  SYNCS.EXCH.64 URZ, [UR8], UR4 ;  /* 0x00000004083f75b2 */ /* 0x0010620008000100 */
[----:B------:R0:W2:Y:S01]  /*0260*/  SYNCS.EXCH.64 URZ, [UR8+0xa0], UR6 ;  /* 0x0000a006083f75b2 */ /* 0x0000a20008000100 */
[----:B------:R0:W3:Y:S01]  /*0270*/  SYNCS.EXCH.64 URZ, [UR8+0x8], UR4 ;  /* 0x00000804083f75b2 */ /* 0x0000e20008000100 */
[----:B------:R0:W4:Y:S01]  /*0280*/  SYNCS.EXCH.64 URZ, [UR8+0xa8], UR6 ;  /* 0x0000a806083f75b2 */ /* 0x0001220008000100 */
[----:B------:R0:W0:Y:S01]  /*0290*/  SYNCS.EXCH.64 URZ, [UR8+0x10], UR4 ;  /* 0x00001004083f75b2 */ /* 0x0000220008000100 */
        /* <DEDUP_REMOVED lines=35> */
[----:B-1234-:R-:W-:Y:S01]  /*04d0*/  NOP ;  /* 0x0000000000007918 */ /* 0x01efe20000000000 */
.L_x_3:
[----:B0-----:R-:W-:Y:S05]  /*04e0*/  BSYNC B0 ;  /* 0x0000000000007941 */ /* 0x001fea0003800000 */
.L_x_2:
[----:B------:R-:W0:Y:S01]  /*04f0*/  SHFL.IDX PT, R0, R0, RZ, 0x1f ;  /* 0x00001fff00007589 */ /* 0x000e2200000e0000 */
[----:B------:R-:W-:Y:S01]  /*0500*/  ELECT P0, URZ, PT ;  /* 0x00000000003f782f */ /* 0x000fe20003800000 */
[----:B------:R-:W1:Y:S01]  /*0510*/  LDC R2, c[0x0][0x65c] ;  /* 0x00019700ff027b82 */ /* 0x000e620000000800 */
[----:B------:R-:W-:Y:S01]  /*0520*/  SHF.R.S32.HI R6, RZ, 0x1f, R5 ;  /* 0x0000001fff067819 */ /* 0x000fe20000011405 */
[----:B------:R-:W2:Y:S01]  /*0530*/  S2R R3, SR_CTAID.Y ;  /* 0x0000000000037919 */ /* 0x000ea20000002600 */
[----:B------:R-:W-:Y:S01]  /*0540*/  UMOV UR4, 0x20 ;  /* 0x0000002000047882 */ /* 0x000fe20000000000 */
[----:B------:R-:W-:Y:S01]  /*0550*/  ISETP.NE.AND P2, PT, R8, RZ, PT ;  /* 0x000000ff0800720c */ /* 0x000fe20003f45270 */
[----:B------:R-:W-:Y:S01]  /*0560*/  NOP ;  /* 0x0000000000007918 */ /* 0x000fe20000000000 */
[----:B------:R-:W3:Y:S01]  /*0570*/  S2R R4, SR_CTAID.X ;  /* 0x0000000000047919 */ /* 0x000ee20000002500 */
[----:B------:R-:W-:Y:S01]  /*0580*/  LEA.HI R6, R6, R5, RZ, 0x2 ;  /* 0x0000000506067211 */ /* 0x000fe200078f10ff */
[----:B------:R-:W-:Y:S01]  /*0590*/  NOP ;  /* 0x0000000000007918 */ /* 0x000fe20000000000 */
[----:B0-----:R-:W-:-:S02]  /*05a0*/  ISETP.NE.OR P0, PT, R0, RZ, !P0 ;  /* 0x000000ff0000720c */ /* 0x001fc40004705670 */
[----:B-1----:R-:W-:-:S04]  /*05b0*/  ISETP.NE.AND P3, PT, R2, 0x1, PT ;  /* 0x000000010200780c */ /* 0x002fc80003f65270 */
[----:B------:R-:W-:Y:S02]  /*05c0*/  P2R R0, PR, RZ, 0x8 ;  /* 0x00000008ff007803 */ /* 0x000fe40000000000 */
[----:B------:R-:W-:-:S05]  /*05d0*/  LOP3.LUT R0, R6, 0xfffffffc, RZ, 0xc0, !PT ;  /* 0xfffffffc06007812 */ /* 0x000fca00078ec0ff */
[----:B------:R-:W-:Y:S01]  /*05e0*/  VOTEU.ALL UP0, P0 ;  /* 0x00000000003f7886 */ /* 0x000fe20000000000 */
[----:B------:R-:W-:Y:S01]  /*05f0*/  IMAD.IADD R0, R5, 0x1, -R0 ;  /* 0x0000000105007824 */ /* 0x000fe200078e0a00 */
[----:B------:R-:W3:Y:S01]  /*0600*/  @P3 LDC R17, c[0x0][0x10] ;  /* 0x00000400ff113b82 */ /* 0x000ee20000000800 */
[----:B------:R-:W-:Y:S01]  /*0610*/  VOTEU.ALL UP1, P0 ;  /* 0x00000000003f7886 */ /* 0x000fe20000020000 */
[----:B--2---:R-:W-:Y:S01]  /*0620*/  @P3 IMAD.MOV.U32 R6, RZ, RZ, R3 ;  /* 0x000000ffff063224 */ /* 0x004fe200078e0003 */
[----:B------:R-:W-:Y:S01]  /*0630*/  @!UP0 UMOV UR6, 0x400 ;  /* 0x0000040000068882 */ /* 0x000fe20000000000 */
[----:B------:R-:W-:-:S04]  /*0640*/  @!UP0 UIADD3 UR4, -UR4, 0x100000, URZ ;  /* 0x0010000004048890 */ /* 0x000fc8000fffe13f */
[----:B------:R-:W-:Y:S02]  /*0650*/  @!UP0 USHF.L.U32 UR5, UR4, 0xb, URZ ;  /* 0x0000000b04058899 */ /* 0x000fe4000800063f */
[----:B------:R-:W-:Y:S01]  /*0660*/  @!UP0 USHF.L.U32 UR4, UR4, 0x1, URZ ;  /* 0x0000000104048899 */ /* 0x000fe2000800063f */
[----:B------:R-:W-:Y:S02]  /*0670*/  @P3 IMAD.MOV.U32 R7, RZ, RZ, RZ ;  /* 0x000000ffff073224 */ /* 0x000fe400078e00ff */
[----:B------:R-:W-:Y:S01]  /*0680*/  IMAD.MOV.U32 R5, RZ, RZ, RZ ;  /* 0x000000ffff057224 */ /* 0x000fe200078e00ff */
[----:B------:R-:W0:Y:S01]  /*0690*/  @!UP0 S2UR UR7, SR_CgaCtaId ;  /* 0x00000000000789c3 */ /* 0x000e220000008800 */
[----:B------:R-:W-:-:S07]  /*06a0*/  @P3 IMAD.MOV.U32 R11, RZ, RZ, RZ ;  /* 0x000000ffff0b3224 */ /* 0x000fce00078e00ff */
[----:B------:R-:W1:Y:S01]  /*06b0*/  @!P3 LDC R9, c[0x0][0xc] ;  /* 0x00000300ff09bb82 */ /* 0x000e620000000800 */
[----:B---3--:R-:W-:-:S04]  /*06c0*/  @P3 IMAD.WIDE.U32 R16, R4, R17, R6 ;  /* 0x0000001104103225 */ /* 0x008fc800078e0006 */
[----:B------:R-:W-:Y:S01]  /*06d0*/  @P3 IMAD.IADD R17, R17, 0x1, R11 ;  /* 0x0000000111113824 */ /* 0x000fe200078e020b */
[----:B0-----:R-:W-:Y:S01]  /*06e0*/  @!UP0 ULEA UR6, UR7, UR6, 0x18 ;  /* 0x0000000607068291 */ /* 0x001fe2000f8ec03f */
[----:B------:R-:W-:Y:S01]  /*06f0*/  VOTEU.ALL UP0, P0 ;  /* 0x00000000003f7886 */ /* 0x000fe20000000000 */
[----:B------:R-:W-:-:S04]  /*0700*/  ISETP.NE.AND P0, PT, R0, 0x3, PT ;  /* 0x000000030000780c */ /* 0x000fc80003f05270 */
[----:B------:R-:W-:Y:S01]  /*0710*/  ISETP.EQ.OR P0, PT, R0, RZ, !P0 ;  /* 0x000000ff0000720c */ /* 0x000fe20004702670 */
[----:B-1----:R-:W-:-:S03]  /*0720*/  @!P3 IMAD.WIDE.U32 R6, R9, R3, R4 ;  /* 0x000000030906b225 */ /* 0x002fc600078e0004 */
[C---:B------:R-:W-:Y:S01]  /*0730*/  ISETP.EQ.AND P0, PT, R8.reuse, RZ, P0 ;  /* 0x000000ff0800720c */ /* 0x040fe20000702270 */
[----:B------:R-:W-:Y:S01]  /*0740*/  VIADD R8, R8, 0xffffffff ;  /* 0xffffffff08087836 */ /* 0x000fe20000000000 */
[----:B------:R-:W0:Y:S02]  /*0750*/  FENCE.VIEW.ASYNC.S ;  /* 0x00000000000073c6 */ /* 0x000e240000000000 */
[----:B0-----:R0:W1:Y:S01]  /*0760*/  @!UP0 SYNCS.EXCH.64 URZ, [UR6+0x150], UR4 ;  /* 0x00015004063f85b2 */ /* 0x0010620008000100 */
[----:B------:R-:W-:Y:S01]  /*0770*/  @!P3 IMAD.MOV.U32 R16, RZ, RZ, R6 ;  /* 0x000000ffff10b224 */ /* 0x000fe200078e0006 */
[----:B------:R-:W-:Y:S01]  /*0780*/  SEL R19, RZ, 0x1, !P0 ;  /* 0x00000001ff137807 */ /* 0x000fe20004000000 */
[----:B------:R-:W-:Y:S01]  /*0790*/  @!P3 IMAD.MOV.U32 R17, RZ, RZ, R7 ;  /* 0x000000ffff11b224 */ /* 0x000fe200078e0007 */
[----:B------:R-:W-:-:S04]  /*07a0*/  ISETP.GE.U32.AND P1, PT, R8, 0x2, PT ;  /* 0x000000020800780c */ /* 0x000fc80003f26070 */
[----:B------:R-:W-:Y:S01]  /*07b0*/  SEL R19, R19, 0x2, P1 ;  /* 0x0000000213137807 */ /* 0x000fe20000800000 */
[----:B------:R0:W1:Y:S01]  /*07c0*/  @!UP1 SYNCS.EXCH.64 URZ, [UR6+0x158], UR4 ;  /* 0x00015804063f95b2 */ /* 0x0000620008000100 */
[----:B------:R-:W-:Y:S01]  /*07d0*/  NOP ;  /* 0x0000000000007918 */ /* 0x000fe20000000000 */
[----:B-1----:R-:W-:Y:S06]  /*07e0*/  BAR.SYNC.DEFER_BLOCKING 0x0 ;  /* 0x0000000000007b1d */ /* 0x002fec0000010000 */
[----:B------:R-:W-:Y:S05]  /*07f0*/  @!P2 BRA `(.L_x_4) ;  /* 0x000000880024a947 */ /* 0x000fea0003800000 */
[----:B------:R-:W-:-:S13]  /*0800*/  ISETP.GT.U32.AND P0, PT, R8, 0x1, PT ;  /* 0x000000010800780c */ /* 0x000fda0003f04070 */
[----:B0-----:R-:W-:Y:S05]  /*0810*/  @P0 EXIT ;  /* 0x000000000000094d */ /* 0x001fea0003800000 */
[----:B------:R-:W-:Y:S01]  /*0820*/  ULDC.64 UR4, c[0x0][0x650] ;  /* 0x0001940000047ab9 */ /* 0x000fe20000000a00 */
[----:B------:R-:W-:Y:S01]  /*0830*/  PRMT R0, RZ, 0x7610, R0 ;  /* 0x00007610ff007816 */ /* 0x000fe20000000000 */
[----:B------:R-:W-:Y:S01]  /*0840*/  IMAD.MOV.U32 R124, RZ, RZ, -0x1 ;  /* 0xffffffffff7c7424 */ /* 0x000fe200078e00ff */
[----:B------:R-:W-:Y:S01]  /*0850*/  ISETP.GE.U32.AND P0, PT, R16, UR4, PT ;  /* 0x0000000410007c0c */ /* 0x000fe2000bf06070 */
[----:B------:R-:W-:Y:S02]  /*0860*/  IMAD.MOV.U32 R122, RZ, RZ, -0x1 ;  /* 0xffffffffff7a7424 */ /* 0x000fe400078e00ff */
[----:B------:R-:W-:Y:S01]  /*0870*/  IMAD.MOV.U32 R23, RZ, RZ, -0x1 ;  /* 0xffffffffff177424 */ /* 0x000fe200078e00ff */
[----:B------:R-:W-:-:S13]  /*0880*/  ISETP.GE.U32.AND.EX P0, PT, R17, UR5, PT, P0 ;  /* 0x0000000511007c0c */ /* 0x000fda000bf06100 */
[----:B------:R-:W-:Y:S05]  /*0890*/  @P0 BRA `(.L_x_5) ;  /* 0x0000000400540947 */ /* 0x000fea0003800000 */
[----:B------:R-:W0:Y:S01]  /*08a0*/  LDC.64 R14, c[0x0][0x628] ;  /* 0x00018a00ff0e7b82 */ /* 0x000e220000000a00 */
[----:B------:R-:W-:Y:S01]  /*08b0*/  MOV R6, R16 ;  /* 0x0000001000067202 */ /* 0x000fe20000000f00 */
[----:B------:R-:W-:-:S06]  /*08c0*/  IMAD.MOV.U32 R7, RZ, RZ, R17 ;  /* 0x000000ffff077224 */ /* 0x000fcc00078e0011 */
[----:B------:R-:W1:Y:S08]  /*08d0*/  LDC R0, c[0x0][0x630] ;  /* 0x00018c00ff007b82 */ /* 0x000e700000000800 */
[----:B------:R-:W2:Y:S01]  /*08e0*/  LDC.64 R20, c[0x0][0x620] ;  /* 0x00018800ff147b82 */ /* 0x000ea20000000a00 */
[----:B0-----:R-:W-:-:S04]  /*08f0*/  ISETP.NE.U32.AND P0, PT, R14, RZ, PT ;  /* 0x000000ff0e00720c */ /* 0x001fc80003f05070 */
[----:B------:R-:W-:-:S13]  /*0900*/  ISETP.NE.AND.EX P0, PT, R15, RZ, PT, P0 ;  /* 0x000000ff0f00720c */ /* 0x000fda0003f05300 */
[----:B-12---:R-:W-:Y:S05]  /*0910*/  @!P0 BRA `(.L_x_6) ;  /* 0x0000000000288947 */ /* 0x006fea0003800000 */
[----:B------:R-:W0:Y:S02]  /*0920*/  LDC R11, c[0x0][0x634] ;  /* 0x00018d00ff0b7b82 */ /* 0x000e240000000800 */
[----:B0-----:R-:W-:-:S05]  /*0930*/  IADD3 R11, P0, R16, R11, RZ ;  /* 0x0000000b100b7210 */ /* 0x001fca0007f1e0ff */
[----:B------:R-:W-:-:S04]  /*0940*/  IMAD.X R13, RZ, RZ, R17, P0 ;  /* 0x000000ffff0d7224 */ /* 0x000fc800000e0611 */
[----:B------:R-:W-:-:S04]  /*0950*/  IMAD.WIDE.U32 R6, R13, R14, RZ ;  /* 0x0000000e0d067225 */ /* 0x000fc800078e00ff */
[----:B------:R-:W-:-:S04]  /*0960*/  IMAD.WIDE.U32 R8, P0, R11, R15, R6 ;  /* 0x0000000f0b087225 */ /* 0x000fc80007800006 */
[----:B------:R-:W-:-:S04]  /*0970*/  IMAD.WIDE.U32 R6, R11, R14, RZ ;  /* 0x0000000e0b067225 */ /* 0x000fc800078e00ff */
[----:B------:R-:W-:Y:S01]  /*0980*/  IMAD.X R11, RZ, RZ, RZ, P0 ;  /* 0x000000ffff0b7224 */ /* 0x000fe200000e06ff */
[----:B------:R-:W-:Y:S01]  /*0990*/  IADD3 RZ, P0, R7, R8, RZ ;  /* 0x0000000807ff7210 */ /* 0x000fe20007f1e0ff */
[----:B------:R-:W-:-:S04]  /*09a0*/  IMAD.MOV.U32 R10, RZ, RZ, R9 ;  /* 0x000000ffff0a7224 */ /* 0x000fc800078e0009 */
[----:B------:R-:W-:-:S08]  /*09b0*/  IMAD.WIDE.U32.X R6, R13, R15, R10, P0 ;  /* 0x0000000f0d067225 */ /* 0x000fd000000e040a */
.L_x_6:
[-CC-:B------:R-:W-:Y:S01]  /*09c0*/  SHF.R.U64 R23, R6, R0.reuse, R7.reuse ;  /* 0x0000000006177219 */ /* 0x180fe20000001207 */
[----:B------:R-:W0:Y:S01]  /*09d0*/  LDC R10, c[0x0][0x618] ;  /* 0x00018600ff0a7b82 */ /* 0x000e220000000800 */
[----:B------:R-:W-:Y:S01]  /*09e0*/  SHF.R.U32.HI R5, RZ, R0, R7 ;  /* 0x00000000ff057219 */ /* 0x000fe20000011607 */
[----:B------:R-:W-:Y:S01]  /*09f0*/  ULDC UR4, c[0x0][0x150] ;  /* 0x0000540000047ab9 */ /* 0x000fe20000000800 */
[----:B------:R-:W-:Y:S02]  /*0a00*/  IADD3 R9, P0, RZ, -R23, RZ ;  /* 0x80000017ff097210 */ /* 0x000fe40007f1e0ff */
[----:B------:R-:W-:-:S03]  /*0a10*/  I2FP.F32.U32 R0, R4 ;  /* 0x0000000400007245 */ /* 0x000fc60000201000 */
[----:B------:R-:W1:Y:S01]  /*0a20*/  LDC.64 R28, c[0x0][0x640] ;  /* 0x00019000ff1c7b82 */ /* 0x000e620000000a00 */
[----:B------:R-:W-:Y:S02]  /*0a30*/  IMAD.X R11, RZ, RZ, ~R5, P0 ;  /* 0x000000ffff0b7224 */ /* 0x000fe400000e0e05 */
[----:B------:R-:W-:Y:S01]  /*0a40*/  FMUL R0, R0, UR4 ;  /* 0x0000000400007c20 */ /* 0x000fe20008400000 */
[----:B------:R-:W-:Y:S01]  /*0a50*/  IMAD.WIDE.U32 R6, R9, R20, R16 ;  /* 0x0000001409067225 */ /* 0x000fe200078e0010 */
[----:B------:R-:W-:-:S03]  /*0a60*/  ULDC UR4, c[0x0][0x154] ;  /* 0x0000550000047ab9 */ /* 0x000fc60000000800 */
[----:B------:R-:W-:Y:S01]  /*0a70*/  IMAD R8, R11, R20, RZ ;  /* 0x000000140b087224 */ /* 0x000fe200078e02ff */
[----:B------:R-:W2:Y:S01]  /*0a80*/  LDC R5, c[0x0][0x144] ;  /* 0x00005100ff057b82 */ /* 0x000ea20000000800 */
[----:B------:R-:W3:Y:S02]  /*0a90*/  F2I.U32.TRUNC.NTZ R0, R0 ;  /* 0x0000000000007305 */ /* 0x000ee4000020f000 */
[----:B------:R-:W-:-:S04]  /*0aa0*/  IMAD R9, R9, R21, R8 ;  /* 0x0000001509097224 */ /* 0x000fc800078e0208 */
[----:B------:R-:W-:Y:S01]  /*0ab0*/  IMAD.IADD R7, R7, 0x1, R9 ;  /* 0x0000000107077824 */ /* 0x000fe200078e0209 */
[----:B------:R-:W4:Y:S01]  /*0ac0*/  LDC R12, c[0x0][0x608] ;  /* 0x00018200ff0c7b82 */ /* 0x000f220000000800 */
[----:B------:R-:W-:-:S03]  /*0ad0*/  IMAD.MOV.U32 R9, RZ, RZ, -0x1 ;  /* 0xffffffffff097424 */ /* 0x000fc600078e00ff */
[-CC-:B0-----:R-:W-:Y:S02]  /*0ae0*/  SHF.R.U64 R20, R6, R10.reuse, R7.reuse ;  /* 0x0000000a06147219 */ /* 0x181fe40000001207 */
[----:B------:R-:W-:Y:S02]  /*0af0*/  I2FP.F32.U32 R6, R3 ;  /* 0x0000000300067245 */ /* 0x000fe40000201000 */
[----:B------:R-:W0:Y:S01]  /*0b00*/  LDC R26, c[0x0][0x658] ;  /* 0x00019600ff1a7b82 */ /* 0x000e220000000800 */
[----:B-1----:R-:W-:Y:S01]  /*0b10*/  ISETP.NE.U32.AND P0, PT, R28, RZ, PT ;  /* 0x000000ff1c00720c */ /* 0x002fe20003f05070 */
[----:B---3--:R-:W-:Y:S01]  /*0b20*/  IMAD.MOV R8, RZ, RZ, -R0 ;  /* 0x000000ffff087224 */ /* 0x008fe200078e0a00 */
[----:B------:R-:W-:Y:S01]  /*0b30*/  SHF.R.U32.HI R7, RZ, R10, R7 ;  /* 0x0000000aff077219 */ /* 0x000fe20000011607 */
[----:B------:R-:W-:Y:S01]  /*0b40*/  FMUL R6, R6, UR4 ;  /* 0x0000000406067c20 */ /* 0x000fe20008400000 */
[----:B------:R-:W-:-:S03]  /*0b50*/  ISETP.NE.AND.EX P0, PT, R29, RZ, PT, P0 ;  /* 0x000000ff1d00720c */ /* 0x000fc60003f05300 */
[----:B------:R-:W1:Y:S01]  /*0b60*/  LDC R14, c[0x0][0x148] ;  /* 0x00005200ff0e7b82 */ /* 0x000e620000000800 */
[----:B--2---:R-:W-:-:S07]  /*0b70*/  IMAD R0, R5, R8, R4 ;  /* 0x0000000805007224 */ /* 0x004fce00078e0204 */
[----:B------:R-:W2:Y:S01]  /*0b80*/  LDC R24, c[0x0][0x600] ;  /* 0x00018000ff187b82 */ /* 0x000ea20000000800 */
[-CC-:B----4-:R-:W-:Y:S02]  /*0b90*/  SHF.R.U64 R30, R20, R12.reuse, R7.reuse ;  /* 0x0000000c141e7219 */ /* 0x190fe40000001207 */
[----:B------:R-:W-:Y:S01]  /*0ba0*/  SHF.R.U32.HI R5, RZ, R12, R7 ;  /* 0x0000000cff057219 */ /* 0x000fe20000011607 */
[----:B------:R-:W-:Y:S01]  /*0bb0*/  IMAD.MOV.U32 R7, RZ, RZ, 0x1 ;  /* 0x00000001ff077424 */ /* 0x000fe200078e00ff */
[----:B------:R3:W4:Y:S03]  /*0bc0*/  F2I.U32.TRUNC.NTZ R12, R6 ;  /* 0x00000006000c7305 */ /* 0x000726000020f000 */
[----:B------:R-:W1:Y:S01]  /*0bd0*/  LDC R15, c[0x0][0x648] ;  /* 0x00019200ff0f7b82 */ /* 0x000e620000000800 */
[-C--:B0-----:R-:W-:Y:S02]  /*0be0*/  SHF.L.U32 R4, R9, R26.reuse, RZ ;  /* 0x0000001a09047219 */ /* 0x081fe400000006ff */
[----:B------:R-:W-:-:S02]  /*0bf0*/  SHF.R.U64 R32, R30, R26, R5 ;  /* 0x0000001a1e207219 */ /* 0x000fc40000001205 */
[----:B------:R-:W-:Y:S02]  /*0c00*/  LOP3.LUT R11, RZ, R4, RZ, 0x33, !PT ;  /* 0x00000004ff0b7212 */ /* 0x000fe400078e33ff */
[-C--:B------:R-:W-:Y:S01]  /*0c10*/  SHF.R.U32.HI R5, RZ, R26.reuse, R5 ;  /* 0x0000001aff057219 */ /* 0x080fe20000011605 */
[----:B------:R-:W0:Y:S01]  /*0c20*/  LDC R21, c[0x0][0x638] ;  /* 0x00018e00ff157b82 */ /* 0x000e220000000800 */
[----:B------:R-:W-:Y:S01]  /*0c30*/  SHF.L.U32 R10, R7, R26, RZ ;  /* 0x0000001a070a7219 */ /* 0x000fe200000006ff */
[----:B------:R-:W-:-:S06]  /*0c40*/  IMAD.MOV.U32 R4, RZ, RZ, R32 ;  /* 0x000000ffff047224 */ /* 0x000fcc00078e0020 */
[----:B------:R-:W0:Y:S01]  /*0c50*/  LDC R124, c[0x0][0x610] ;  /* 0x00018400ff7c7b82 */ /* 0x000e220000000800 */
[----:B---34-:R-:W-:Y:S05]  /*0c60*/  @!P0 BRA `(.L_x_7) ;  /* 0x0000000000288947 */ /* 0x018fea0003800000 */
[----:B------:R-:W3:Y:S02]  /*0c70*/  LDC R9, c[0x0][0x64c] ;  /* 0x00019300ff097b82 */ /* 0x000ee40000000800 */
[----:B---3--:R-:W-:-:S05]  /*0c80*/  IADD3 R9, P0, R32, R9, RZ ;  /* 0x0000000920097210 */ /* 0x008fca0007f1e0ff */
[----:B------:R-:W-:-:S04]  /*0c90*/  IMAD.X R13, RZ, RZ, R5, P0 ;  /* 0x000000ffff0d7224 */ /* 0x000fc800000e0605 */
[----:B------:R-:W-:-:S04]  /*0ca0*/  IMAD.WIDE.U32 R4, R13, R28, RZ ;  /* 0x0000001c0d047225 */ /* 0x000fc800078e00ff */
[----:B------:R-:W-:-:S04]  /*0cb0*/  IMAD.WIDE.U32 R6, P0, R9, R29, R4 ;  /* 0x0000001d09067225 */ /* 0x000fc80007800004 */
[----:B------:R-:W-:Y:S01]  /*0cc0*/  IMAD.WIDE.U32 R4, R9, R28, RZ ;  /* 0x0000001c09047225 */ /* 0x000fe200078e00ff */
[----:B------:R-:W-:-:S03]  /*0cd0*/  MOV R8, R7 ;  /* 0x0000000700087202 */ /* 0x000fc60000000f00 */
[----:B------:R-:W-:Y:S01]  /*0ce0*/  IMAD.X R9, RZ, RZ, RZ, P0 ;  /* 0x000000ffff097224 */ /* 0x000fe200000e06ff */
[----:B------:R-:W-:-:S05]  /*0cf0*/  IADD3 RZ, P0, R5, R6, RZ ;  /* 0x0000000605ff7210 */ /* 0x000fca0007f1e0ff */
[----:B------:R-:W-:-:S08]  /*0d00*/  IMAD.WIDE.U32.X R4, R13, R29, R8, P0 ;  /* 0x0000001d0d047225 */ /* 0x000fd000000e0408 */
.L_x_7:
[----:B-1----:R-:W-:Y:S01]  /*0d10*/  SHF.R.U64 R4, R4, R15, R5 ;  /* 0x0000000f04047219 */ /* 0x002fe20000001205 */
[----:B--2---:R-:W-:Y:S01]  /*0d20*/  VIADD R5, R24, 0xffffffff ;  /* 0xffffffff18057836 */ /* 0x004fe20000000000 */
[----:B------:R-:W-:Y:S01]  /*0d30*/  LOP3.LUT R11, R30, R11, RZ, 0xc0, !PT ;  /* 0x0000000b1e0b7212 */ /* 0x000fe200078ec0ff */
[----:B------:R-:W-:Y:S02]  /*0d40*/  IMAD.MOV R12, RZ, RZ, -R12 ;  /* 0x000000ffff0c7224 */ /* 0x000fe400078e0a0c */
[----:B------:R-:W-:Y:S01]  /*0d50*/  IMAD.MOV R6, RZ, RZ, -R4 ;  /* 0x000000ffff067224 */ /* 0x000fe200078e0a04 */
[----:B------:R-:W-:Y:S01]  /*0d60*/  LOP3.LUT R5, R20, R5, RZ, 0xc0, !PT ;  /* 0x0000000514057212 */ /* 0x000fe200078ec0ff */
[----:B------:R-:W-:Y:S02]  /*0d70*/  @P3 IMAD R0, R14, R12, R3 ;  /* 0x0000000c0e003224 */ /* 0x000fe400078e0203 */
[----:B------:R-:W-:Y:S02]  /*0d80*/  IMAD R11, R10, R4, R11 ;  /* 0x000000040a0b7224 */ /* 0x000fe400078e020b */
[----:B0-----:R-:W-:-:S02]  /*0d90*/  IMAD R3, R6, R21, R32 ;  /* 0x0000001506037224 */ /* 0x001fc400078e0220 */
[----:B------:R-:W-:Y:S02]  /*0da0*/  IMAD R124, R11, R124, R0 ;  /* 0x0000007c0b7c7224 */ /* 0x000fe400078e0200 */
[----:B------:R-:W-:Y:S02]  /*0db0*/  IMAD R3, R3, R24, R5 ;  /* 0x0000001803037224 */ /* 0x000fe400078e0205 */
[----:B------:R-:W-:-:S03]  /*0dc0*/  IMAD.MOV.U32 R0, RZ, RZ, 0x1 ;  /* 0x00000001ff007424 */ /* 0x000fc600078e00ff */
[----:B------:R-:W-:Y:S02]  /*0dd0*/  SEL R122, R3, R124, !P3 ;  /* 0x0000007c037a7207 */ /* 0x000fe40005800000 */
[----:B------:R-:W-:-:S07]  /*0de0*/  SEL R124, R124, R3, !P3 ;  /* 0x000000037c7c7207 */ /* 0x000fce0005800000 */
.L_x_5:
[----:B------:R-:W-:-:S08]  /*0df0*/  NOP ;  /* 0x0000000000007918 */ /* 0x000fd00000000000 */
[----:B------:R-:W0:Y:S02]  /*0e00*/  USETMAXREG.TRY_ALLOC.CTAPOOL UP0, 0xe8 ;  /* 0x000000e8000079c8 */ /* 0x000e240008000600 */
[----:B0-----:R-:W-:-:S13]  /*0e10*/  PLOP3.LUT P0, PT, PT, PT, UP0, 0x80, 0x0 ;  /* 0x000000000000781c */ /* 0x001fda0003f0f008 */
[----:B------:R-:W-:Y:S05]  /*0e20*/  @!P0 BRA `(.L_x_5) ;  /* 0xfffffffc00f08947 */ /* 0x000fea000383ffff */
[----:B------:R-:W-:Y:S01]  /*0e30*/  ULDC.64 UR4, c[0x0][0x598] ;  /* 0x0001660000047ab9 */ /* 0x000fe20000000a00 */
[----:B------:R-:W-:Y:S01]  /*0e40*/  ULDC.64 UR36, c[0x0][0x208] ;  /* 0x0000820000247ab9 */ /* 0x000fe20000000a00 */
[----:B------:R-:W-:-:S04]  /*0e50*/  ISETP.NE.U32.AND P0, PT, RZ, UR4, PT ;  /* 0x00000004ff007c0c */ /* 0x000fc8000bf05070 */
[----:B------:R-:W-:-:S13]  /*0e60*/  ISETP.NE.AND.EX P0, PT, RZ, UR5, PT, P0 ;  /* 0x00000005ff007c0c */ /* 0x000fda000bf05300 */
[----:B------:R-:W-:Y:S05]  /*0e70*/  @!P0 BRA `(.L_x_8) ;  /* 0x00000000001c8947 */ /* 0x000fea0003800000 */
[----:B------:R-:W0:Y:S02]  /*0e80*/  LDC.64 R4, c[0x0][0x598] ;  /* 0x00016600ff047b82 */ /* 0x000e240000000a00 */
[----:B0-----:R-:W2:Y:S02]  /*0e90*/  LDG.E.64 R4, desc[UR36][R4.64] ;  /* 0x0000002404047981 */ /* 0x001ea4000c1e1b00 */
[----:B--2---:R-:W-:-:S04]  /*0ea0*/  ISETP.NE.U32.AND P0, PT, R4, RZ, PT ;  /* 0x000000ff0400720c */ /* 0x004fc80003f05070 */
[----:B------:R-:W-:-:S13]  /*0eb0*/  ISETP.NE.AND.EX P0, PT, R5, RZ, PT, P0 ;  /* 0x000000ff0500720c */ /* 0x000fda0003f05300 */
[----:B------:R-:W-:Y:S05]  /*0ec0*/  @!P0 BRA `(.L_x_8) ;  /* 0x0000000000088947 */ /* 0x000fea0003800000 */
[----:B------:R0:W5:Y:S01]  /*0ed0*/  LD.E R120, desc[UR36][R4.64] ;  /* 0x0000002404787980 */ /* 0x000162000c101900 */
[----:B------:R-:W-:Y:S05]  /*0ee0*/  BRA `(.L_x_9) ;  /* 0x0000000000247947 */ /* 0x000fea0003800000 */
.L_x_8:
[----:B------:R-:W-:Y:S02]  /*0ef0*/  ULDC.64 UR4, c[0x0][0x588] ;  /* 0x0001620000047ab9 */ /* 0x000fe40000000a00 */
[----:B------:R-:W-:-:S04]  /*0f00*/  ISETP.NE.U32.AND P0, PT, RZ, UR4, PT ;  /* 0x00000004ff007c0c */ /* 0x000fc8000bf05070 */
[----:B------:R-:W-:-:S13]  /*0f10*/  ISETP.NE.AND.EX P0, PT, RZ, UR5, PT, P0 ;  /* 0x00000005ff007c0c */ /* 0x000fda000bf05300 */
[----:B------:R-:W-:Y:S05]  /*0f20*/  @!P0 BRA `(.L_x_10) ;  /* 0x00000000000c8947 */ /* 0x000fea0003800000 */
[----:B------:R-:W0:Y:S02]  /*0f30*/  LDC.64 R120, c[0x0][0x588] ;  /* 0x00016200ff787b82 */ /* 0x000e240000000a00 */
[----:B0-----:R1:W5:Y:S01]  /*0f40*/  LDG.E R120, desc[UR36][R120.64] ;  /* 0x0000002478787981 */ /* 0x001362000c1e1900 */
[----:B------:R-:W-:Y:S05]  /*0f50*/  BRA `(.L_x_9) ;  /* 0x0000000000087947 */ /* 0x000fea0003800000 */
.L_x_10:
[----:B------:R-:W-:Y:S02]  /*0f60*/  ULDC UR4, c[0x0][0x580] ;  /* 0x0001600000047ab9 */ /* 0x000fe40000000800 */
[----:B------:R-:W-:-:S07]  /*0f70*/  IMAD.U32 R120, RZ, RZ, UR4 ;  /* 0x00000004ff787e24 */ /* 0x000fce000f8e00ff */
.L_x_9:
[----:B------:R-:W-:Y:S02]  /*0f80*/  ULDC.64 UR4, c[0x0][0x5a0] ;  /* 0x0001680000047ab9 */ /* 0x000fe40000000a00 */
[----:B------:R-:W-:-:S04]  /*0f90*/  ISETP.NE.U32.AND P0, PT, RZ, UR4, PT ;  /* 0x00000004ff007c0c */ /* 0x000fc8000bf05070 */
[----:B------:R-:W-:-:S13]  /*0fa0*/  ISETP.NE.AND.EX P0, PT, RZ, UR5, PT, P0 ;  /* 0x00000005ff007c0c */ /* 0x000fda000bf05300 */
[----:B------:R-:W-:Y:S05]  /*0fb0*/  @!P0 BRA `(.L_x_11) ;  /* 0x00000000001c8947 */ /* 0x000fea0003800000 */
[----:B0-----:R-:W0:Y:S02]  /*0fc0*/  LDC.64 R4, c[0x0][0x5a0] ;  /* 0x00016800ff047b82 */ /* 0x001e240000000a00 */
[----:B0-----:R-:W2:Y:S02]  /*0fd0*/  LDG.E.64 R4, desc[UR36][R4.64] ;  /* 0x0000002404047981 */ /* 0x001ea4000c1e1b00 */
[----:B--2---:R-:W-:-:S04]  /*0fe0*/  ISETP.NE.U32.AND P0, PT, R4, RZ, PT ;  /* 0x000000ff0400720c */ /* 0x004fc80003f05070 */
[----:B------:R-:W-:-:S13]  /*0ff0*/  ISETP.NE.AND.EX P0, PT, R5, RZ, PT, P0 ;  /* 0x000000ff0500720c */ /* 0x000fda0003f05300 */
[----:B------:R-:W-:Y:S05]  /*1000*/  @!P0 BRA `(.L_x_11) ;  /* 0x0000000000088947 */ /* 0x000fea0003800000 */
[----:B-1----:R0:W5:Y:S01]  /*1010*/  LD.E R121, desc[UR36][R4.64] ;  /* 0x0000002404797980 */ /* 0x002162000c101900 */
[----:B------:R-:W-:Y:S05]  /*1020*/  BRA `(.L_x_12) ;  /* 0x0000000000247947 */ /* 0x000fea0003800000 */
.L_x_11:
[----:B------:R-:W-:Y:S02]  /*1030*/  ULDC.64 UR4, c[0x0][0x590] ;  /* 0x0001640000047ab9 */ /* 0x000fe40000000a00 */
[----:B------:R-:W-:-:S04]  /*1040*/  ISETP.NE.U32.AND P0, PT, RZ, UR4, PT ;  /* 0x00000004ff007c0c */ /* 0x000fc8000bf05070 */
[----:B------:R-:W-:-:S13]  /*1050*/  ISETP.NE.AND.EX P0, PT, RZ, UR5, PT, P0 ;  /* 0x00000005ff007c0c */ /* 0x000fda000bf05300 */
[----:B------:R-:W-:Y:S05]  /*1060*/  @!P0 BRA `(.L_x_13) ;  /* 0x00000000000c8947 */ /* 0x000fea0003800000 */
[----:B0-----:R-:W1:Y:S02]  /*1070*/  LDC.64 R4, c[0x0][0x590] ;  /* 0x00016400ff047b82 */ /* 0x001e640000000a00 */
[----:B-1----:R1:W5:Y:S01]  /*1080*/  LDG.E R121, desc[UR36][R4.64] ;  /* 0x0000002404797981 */ /* 0x002362000c1e1900 */
[----:B------:R-:W-:Y:S05]  /*1090*/  BRA `(.L_x_12) ;  /* 0x0000000000087947 */ /* 0x000fea0003800000 */
.L_x_13:
[----:B------:R-:W-:Y:S02]  /*10a0*/  ULDC UR4, c[0x0][0x584] ;  /* 0x0001610000047ab9 */ /* 0x000fe40000000800 */
[----:B-1----:R-:W-:-:S07]  /*10b0*/  IMAD.U32 R121, RZ, RZ, UR4 ;  /* 0x00000004ff797e24 */ /* 0x002fce000f8e00ff */
.L_x_12:
[----:B------:R-:W-:-:S13]  /*10c0*/  LOP3.LUT P0, RZ, R0, 0xff, RZ, 0xc0, !PT ;  /* 0x000000ff00ff7812 */ /* 0x000fda000780c0ff */
[----:B------:R-:W-:Y:S05]  /*10d0*/  @!P0 EXIT ;  /* 0x000000000000894d */ /* 0x000fea0003800000 */
[----:B------:R-:W-:Y:S01]  /*10e0*/  ULDC UR4, c[0x0][0x28c] ;  /* 0x0000a30000047ab9 */ /* 0x000fe20000000800 */
[----:B------:R-:W-:Y:S01]  /*10f0*/  LOP3.LUT R138, R19, 0x1, RZ, 0xfc, !PT ;  /* 0x00000001138a7812 */ /* 0x000fe200078efcff */
[----:B------:R-:W-:Y:S01]  /*1100*/  UIADD3 UR4, UR4, 0xf, URZ ;  /* 0x0000000f04047890 */ /* 0x000fe2000fffe03f */
[----:B------:R-:W-:Y:S01]  /*1110*/  UMOV UR38, URZ ;  /* 0x0000003f00267c82 */ /* 0x000fe20008000000 */
[----:B------:R-:W-:Y:S02]  /*1120*/  UMOV UR39, URZ ;  /* 0x0000003f00277c82 */ /* 0x000fe40008000000 */
[----:B------:R-:W-:-:S04]  /*1130*/  USHF.R.S32.HI UR5, URZ, 0x1f, UR4 ;  /* 0x0000001f3f057899 */ /* 0x000fc80008011404 */
[----:B------:R-:W-:-:S04]  /*1140*/  ULEA.HI UR5, UR5, UR4, URZ, 0x4 ;  /* 0x0000000405057291 */ /* 0x000fc8000f8f203f */
[----:B------:R-:W-:-:S12]  /*1150*/  USHF.R.S32.HI UR40, URZ, 0x4, UR5 ;  /* 0x000000043f287899 */ /* 0x000fd80008011405 */
.L_x_223:
[----:B------:R-:W-:Y:S01]  /*1160*/  LOP3.LUT R0, R18, 0x80, RZ, 0xc0, !PT ;  /* 0x0000008012007812 */ /* 0x000fe200078ec0ff */
[----:B------:R-:W2:Y:S01]  /*1170*/  S2UR UR6, SR_CgaCtaId ;  /* 0x00000000000679c3 */ /* 0x000ea20000008800 */
[----:B------:R-:W-:Y:S02]  /*1180*/  UMOV UR41, 0x400 ;  /* 0x0000040000297882 */ /* 0x000fe40000000000 */
[----:B------:R-:W-:-:S06]  /*1190*/  SHF.R.U32.HI R0, RZ, 0x7, R0 ;  /* 0x00000007ff007819 */ /* 0x000fcc0000011600 */
[----:B---3--:R-:W3:Y:S01]  /*11a0*/  SHFL.IDX PT, R0, R0, RZ, 0x1f ;  /* 0x00001fff00007589 */ /* 0x008ee200000e0000 */
[----:B--2---:R-:W-:Y:S01]  /*11b0*/  ULEA UR41, UR6, UR41, 0x18 ;  /* 0x0000002906297291 */ /* 0x004fe2000f8ec03f */
[----:B---3--:R-:W-:-:S13]  /*11c0*/  R2UR UR4, R0 ;  /* 0x00000000000472ca */ /* 0x008fda00000e0000 */
[----:B------:R-:W-:-:S04]  /*11d0*/  ULEA.HI UR5, UR4, UR4, URZ, 0x1 ;  /* 0x0000000404057291 */ /* 0x000fc8000f8f083f */
[----:B------:R-:W-:-:S04]  /*11e0*/  ULOP3.LUT UR5, UR5, 0x1ffffe, URZ, 0xc0, !UPT ;  /* 0x001ffffe05057892 */ /* 0x000fc8000f8ec03f */
[----:B------:R-:W-:-:S03]  /*11f0*/  UIADD3 UR5, UR4, -UR5, URZ ;  /* 0x8000000504057290 */ /* 0x000fc6000fffe03f */
[----:B------:R-:W-:Y:S01]  /*1200*/  ULDC UR4, c[0x0][0x28c] ;  /* 0x0000a30000047ab9 */ /* 0x000fe20000000800 */
[----:B------:R-:W-:Y:S01]  /*1210*/  ULEA UR5, UR5, UR41, 0xb ;  /* 0x0000002905057291 */ /* 0x000fe2000f8e583f */
[----:B------:R-:W-:-:S03]  /*1220*/  ISETP.LT.AND P0, PT, RZ, UR4, PT ;  /* 0x00000004ff007c0c */ /* 0x000fc6000bf01270 */
[----:B------:R-:W-:-:S04]  /*1230*/  UIADD3 UR5, UR5, 0x200, URZ ;  /* 0x0000020005057890 */ /* 0x000fc8000fffe03f */
[----:B------:R-:W-:-:S04]  /*1240*/  USHF.R.U32.HI UR5, URZ, 0x4, UR5 ;  /* 0x000000043f057899 */ /* 0x000fc80008011605 */
[----:B------:R-:W-:Y:S02]  /*1250*/  ULOP3.LUT UR42, UR5, 0x3fff, URZ, 0xc0, !UPT ;  /* 0x00003fff052a7892 */ /* 0x000fe4000f8ec03f */
[----:B01--45:R-:W-:Y:S10]  /*1260*/  @P0 BRA `(.L_x_14) ;  /* 0x0000000000400947 */ /* 0x033ff40003800000 */
[----:B------:R-:W-:Y:S01]  /*1270*/  MOV R0, 0x0 ;  /* 0x0000000000007802 */ /* 0x000fe20000000f00 */
[----:B------:R-:W-:Y:S01]  /*1280*/  ULDC.64 UR4, c[0x4][0x68] ;  /* 0x01001a0000047ab9 */ /* 0x000fe20000000a00 */
[----:B------:R-:W-:Y:S01]  /*1290*/  ULDC.64 UR6, c[0x4][0x8] ;  /* 0x0100020000067ab9 */ /* 0x000fe20000000a00 */
[----:B01----:R-:W-:Y:S01]  /*12a0*/  IMAD.U32 R4, RZ, RZ, UR4 ;  /* 0x00000004ff047e24 */ /* 0x003fe2000f8e00ff */
[----:B------:R0:W1:Y:S01]  /*12b0*/  LDC.64 R14, c[0x4][R0] ;  /* 0x01000000000e7b82 */ /* 0x0000620000000a00 */
[----:B------:R-:W-:Y:S01]  /*12c0*/  IMAD.U32 R5, RZ, RZ, UR5 ;  /* 0x00000005ff057e24 */ /* 0x000fe2000f8e00ff */
[----:B------:R-:W-:Y:S01]  /*12d0*/  ULDC.64 UR4, c[0x4][0x70] ;  /* 0x01001c0000047ab9 */ /* 0x000fe20000000a00 */
[----:B------:R-:W-:Y:S01]  /*12e0*/  IMAD.U32 R10, RZ, RZ, UR6 ;  /* 0x00000006ff0a7e24 */ /* 0x000fe2000f8e00ff */
[----:B------:R-:W-:Y:S01]  /*12f0*/  MOV R8, 0x1e1 ;  /* 0x000001e100087802 */ /* 0x000fe20000000f00 */
[----:B------:R-:W-:Y:S02]  /*1300*/  IMAD.U32 R6, RZ, RZ, UR4 ;  /* 0x00000004ff067e24 */ /* 0x000fe4000f8e00ff */
[----:B------:R-:W-:-:S02]  /*1310*/  IMAD.U32 R7, RZ, RZ, UR5 ;  /* 0x00000005ff077e24 */ /* 0x000fc4000f8e00ff */
[----:B------:R-:W-:Y:S02]  /*1320*/  IMAD.U32 R11, RZ, RZ, UR7 ;  /* 0x00000007ff0b7e24 */ /* 0x000fe4000f8e00ff */
[----:B------:R-:W-:Y:S02]  /*1330*/  IMAD.MOV.U32 R12, RZ, RZ, 0x1 ;  /* 0x00000001ff0c7424 */ /* 0x000fe400078e00ff */
[----:B0-----:R-:W-:-:S07]  /*1340*/  IMAD.MOV.U32 R13, RZ, RZ, RZ ;  /* 0x000000ffff0d7224 */ /* 0x001fce00078e00ff */
[----:B------:R-:W-:-:S07]  /*1350*/  LEPC R20, `(.L_x_14) ;  /* 0x000000001014794e */ /* 0x000fce0000000000 */
[----:B-1---5:R-:W-:Y:S05]  /*1360*/  CALL.ABS.NOINC R14 ;  /* 0x000000000e007343 */ /* 0x022fea0003c00000 */
.L_x_14:
[----:B------:R-:W-:-:S13]  /*1370*/  ISETP.NE.AND P0, PT, R138, 0x3, PT ;  /* 0x000000038a00780c */ /* 0x000fda0003f05270 */
[----:B------:R-:W-:Y:S05]  /*1380*/  @!P0 BRA `(.L_x_15) ;  /* 0x0000000000048947 */ /* 0x000fea0003800000 */
[----:B------:R-:W-:Y:S01]  /*1390*/  BPT.TRAP 0x1 ;  /* 0x000000040000795c */ /* 0x000fe20000300000 */
.L_x_15:
[----:B------:R-:W-:Y:S02]  /*13a0*/  IMAD.U32 R3, RZ, RZ, UR39 ;  /* 0x00000027ff037e24 */ /* 0x000fe4000f8e00ff */
[----:B------:R-:W-:-:S03]  /*13b0*/  IMAD.U32 R0, RZ, RZ, UR38 ;  /* 0x00000026ff007e24 */ /* 0x000fc6000f8e00ff */
[----:B------:R-:W-:Y:S02]  /*13c0*/  LEA R3, R3, UR41, 0x3 ;  /* 0x0000002903037c11 */ /* 0x000fe4000f8e18ff */
[----:B------:R-:W-:-:S04]  /*13d0*/  SHF.L.U32 R0, R0, 0x1f, RZ ;  /* 0x0000001f00007819 */ /* 0x000fc800000006ff */
[----:B------:R2:W3:Y:S01]  /*13e0*/  SYNCS.PHASECHK.TRANS64.TRYWAIT P1, [R3+URZ], R0 ;  /* 0x00000000030075a7 */ /* 0x0004e2000802017f */
[----:B------:R-:W-:Y:S05]  /*13f0*/  @!P0 BRA `(.L_x_16) ;  /* 0x0000000000048947 */ /* 0x000fea0003800000 */
[----:B------:R-:W-:Y:S01]  /*1400*/  BPT.TRAP 0x1 ;  /* 0x000000040000795c */ /* 0x000fe20000300000 */
.L_x_16:
[----:B---3--:R-:W-:Y:S05]  /*1410*/  @P1 BRA `(.L_x_17) ;  /* 0x0000000000081947 */ /* 0x008fea0003800000 */
[----:B------:R-:W3:Y:S02]  /*1420*/  SYNCS.PHASECHK.TRANS64.TRYWAIT P1, [R3+URZ], R0 ;  /* 0x00000000030075a7 */ /* 0x000ee4000802017f */
[----:B---3--:R-:W-:Y:S05]  /*1430*/  @!P1 BRA `(.L_x_18) ;  /* 0x0000009800e09947 */ /* 0x008fea0003800000 */
.L_x_17:
[----:B------:R-:W-:-:S04]  /*1440*/  UISETP.LT.AND UP0, UPT, UR40, 0x1, UPT ;  /* 0x000000012800788c */ /* 0x000fc8000bf01270 */
[----:B------:R-:W-:-:S06]  /*1450*/  USEL UR4, UR40, 0x1, UP0 ;  /* 0x0000000128047887 */ /* 0x000fcc0008000000 */
[----:B--23--:R-:W-:Y:S01]  /*1460*/  IMAD.U32 R0, RZ, RZ, UR4 ;  /* 0x00000004ff007e24 */ /* 0x00cfe2000f8e00ff */
[----:B------:R-:W-:Y:S05]  /*1470*/  WARPSYNC.ALL ;  /* 0x0000000000007948 */ /* 0x000fea0003800000 */
[----:B------:R-:W-:-:S04]  /*1480*/  IADD3 R0, -R0, UR40, RZ ;  /* 0x0000002800007c10 */ /* 0x000fc8000fffe1ff */
[----:B------:R-:W-:Y:S01]  /*1490*/  ISETP.GE.AND P1, PT, R0, 0x1, PT ;  /* 0x000000010000780c */ /* 0x000fe20003f26270 */
[----:B------:R-:W-:Y:S01]  /*14a0*/  UIADD3 UR4, UR41, 0x28200, URZ ;  /* 0x0002820029047890 */ /* 0x000fe2000fffe03f */
[----:B------:R-:W-:Y:S01]  /*14b0*/  WARPGROUP.ARRIVE ;  /* 0x00000000000079c5 */ /* 0x000fe20000000000 */
[----:B------:R-:W-:Y:S02]  /*14c0*/  ULOP3.LUT UR42, UR42, 0x10000, URZ, 0xfc, !UPT ;  /* 0x000100002a2a7892 */ /* 0x000fe4000f8efc3f */
[----:B------:R-:W-:Y:S01]  /*14d0*/  USHF.R.U32.HI UR4, URZ, 0x4, UR4 ;  /* 0x000000043f047899 */ /* 0x000fe20008011604 */
[----:B------:R-:W-:Y:S01]  /*14e0*/  UMOV UR5, 0xc0000010 ;  /* 0xc000001000057882 */ /* 0x000fe20000000000 */
[----:B------:R-:W-:Y:S02]  /*14f0*/  UMOV UR7, 0xc0000010 ;  /* 0xc000001000077882 */ /* 0x000fe40000000000 */
[----:B------:R-:W-:-:S04]  /*1500*/  ULOP3.LUT UR4, UR4, 0x3fff, URZ, 0xc0, !UPT ;  /* 0x00003fff04047892 */ /* 0x000fc8000f8ec03f */
[----:B------:R-:W-:Y:S02]  /*1510*/  ULOP3.LUT UR10, UR4, 0x10000, URZ, 0xfc, !UPT ;  /* 0x00010000040a7892 */ /* 0x000fe4000f8efc3f */
[----:B------:R-:W-:Y:S02]  /*1520*/  ULEA UR4, UR39, UR42, 0x9 ;  /* 0x0000002a27047291 */ /* 0x000fe4000f8e483f */
[----:B------:R-:W-:-:S09]  /*1530*/  UIMAD UR6, UR39, 0xc0, UR10 ;  /* 0x000000c0270678a4 */ /* 0x000fd2000f8e020a */
[----:B------:R-:W-:Y:S01]  /*1540*/  HGMMA.64x96x16.F32 R72, gdesc[UR4], RZ, !UPT, gsb0 ;  /* 0x01600000044879f0 */ /* 0x000fe2000c0008ff */
[----:B------:R-:W-:Y:S01]  /*1550*/  UIADD3 UR4, UR4, 0x100, URZ ;  /* 0x0000010004047890 */ /* 0x000fe2000fffe03f */
[----:B------:R-:W-:Y:S01]  /*1560*/  UMOV UR5, 0xc0000010 ;  /* 0xc000001000057882 */ /* 0x000fe20000000000 */
[----:B------:R-:W-:Y:S02]  /*1570*/  WARPGROUP.DEPBAR.LE gsb0, 0x0 ;  /* 0x00008000000079c5 */ /* 0x000fe40000010000 */
[----:B------:R-:W-:-:S06]  /*1580*/  WARPGROUP.ARRIVE ;  /* 0x00000000000079c5 */ /* 0x000fcc0000000000 */
[----:B------:R-:W-:Y:S03]  /*1590*/  HGMMA.64x96x16.F32 R24, gdesc[UR4], RZ, !UPT, gsb0 ;  /* 0x01600000041879f0 */ /* 0x000fe6000c0008ff */
[----:B------:R-:W-:Y:S02]  /*15a0*/  WARPGROUP.DEPBAR.LE gsb0, 0x0 ;  /* 0x00008000000079c5 */ /* 0x000fe40000010000 */
[----:B------:R-:W-:Y:S05]  /*15b0*/  @!P1 BRA `(.L_x_19) ;  /* 0x0000000000c89947 */ /* 0x000fea0003800000 */
[----:B------:R-:W-:Y:S01]  /*15c0*/  UIADD3 UR4, UR39, 0x1, URZ ;  /* 0x0000000127047890 */ /* 0x000fe2000fffe03f */
[----:B------:R-:W-:Y:S01]  /*15d0*/  IMAD.MOV.U32 R3, RZ, RZ, R0 ;  /* 0x000000ffff037224 */ /* 0x000fe200078e0000 */
[----:B------:R-:W-:Y:S02]  /*15e0*/  UMOV UR9, UR39 ;  /* 0x0000002700097c82 */ /* 0x000fe40008000000 */
[----:B------:R-:W-:-:S04]  /*15f0*/  UISETP.NE.AND UP0, UPT, UR4, 0x14, UPT ;  /* 0x000000140400788c */ /* 0x000fc8000bf05270 */
[----:B------:R-:W-:Y:S02]  /*1600*/  USEL UR5, URZ, 0x1, UP0 ;  /* 0x000000013f057887 */ /* 0x000fe40008000000 */
[----:B------:R-:W-:Y:S02]  /*1610*/  USEL UR8, UR4, URZ, UP0 ;  /* 0x0000003f04087287 */ /* 0x000fe40008000000 */
[----:B------:R-:W-:-:S06]  /*1620*/  ULOP3.LUT UR5, UR38, UR5, URZ, 0x3c, !UPT ;  /* 0x0000000526057292 */ /* 0x000fcc000f8e3c3f */
[----:B------:R-:W-:-:S07]  /*1630*/  IMAD.U32 R6, RZ, RZ, UR5 ;  /* 0x00000005ff067e24 */ /* 0x000fce000f8e00ff */
.L_x_26:
[----:B------:R-:W-:Y:S05]  /*1640*/  @!P0 BRA `(.L_x_20) ;  /* 0x0000000000048947 */ /* 0x000fea0003800000 */
[----:B------:R-:W-:Y:S01]  /*1650*/  BPT.TRAP 0x1 ;  /* 0x000000040000795c */ /* 0x000fe20000300000 */
.L_x_20:
[----:B------:R-:W-:Y:S01]  /*1660*/  ULEA UR4, UR8, UR41, 0x3 ;  /* 0x0000002908047291 */ /* 0x000fe2000f8e183f */
[----:B01----:R-:W-:-:S08]  /*1670*/  SHF.L.U32 R4, R6, 0x1f, RZ ;  /* 0x0000001f06047819 */ /* 0x003fd000000006ff */
[----:B------:R0:W1:Y:S01]  /*1680*/  SYNCS.PHASECHK.TRANS64.TRYWAIT P1, [UR4], R4 ;  /* 0x00000004ff0075a7 */ /* 0x0000620008020144 */
[----:B------:R-:W-:Y:S05]  /*1690*/  @!P0 BRA `(.L_x_21) ;  /* 0x0000000000048947 */ /* 0x000fea0003800000 */
[----:B------:R-:W-:Y:S01]  /*16a0*/  BPT.TRAP 0x1 ;  /* 0x000000040000795c */ /* 0x000fe20000300000 */
.L_x_21:
[----:B-1----:R-:W-:Y:S05]  /*16b0*/  @P1 BRA `(.L_x_22) ;  /* 0x0000000000081947 */ /* 0x002fea0003800000 */
[----:B------:R-:W1:Y:S02]  /*16c0*/  SYNCS.PHASECHK.TRANS64.TRYWAIT P1, [UR4], R4 ;  /* 0x00000004ff0075a7 */ /* 0x000e640008020144 */
[----:B-1----:R-:W-:Y:S05]  /*16d0*/  @!P1 BRA `(.L_x_23) ;  /* 0x00000098004c9947 */ /* 0x002fea0003800000 */
.L_x_22:
[----:B------:R-:W-:Y:S01]  /*16e0*/  ULEA UR4, UR8, UR42, 0x9 ;  /* 0x0000002a08047291 */ /* 0x000fe2000f8e483f */
[----:B------:R-:W-:Y:S01]  /*16f0*/  WARPGROUP.ARRIVE ;  /* 0x00000000000079c5 */ /* 0x000fe20000000000 */
[----:B------:R-:W-:Y:S01]  /*1700*/  UIMAD UR6, UR8, 0xc0, UR10 ;  /* 0x000000c0080678a4 */ /* 0x000fe2000f8e020a */
[----:B------:R-:W-:Y:S01]  /*1710*/  UMOV UR5, 0xc0000010 ;  /* 0xc000001000057882 */ /* 0x000fe20000000000 */
[----:B------:R-:W-:-:S07]  /*1720*/  UMOV UR7, 0xc0000010 ;  /* 0xc000001000077882 */ /* 0x000fce0000000000 */
[----:B------:R-:W-:Y:S01]  /*1730*/  HGMMA.64x96x16.F32 R72, gdesc[UR4], R72, gsb0 ;  /* 0x01600000044879f0 */ /* 0x000fe20008000848 */
[----:B------:R-:W-:Y:S01]  /*1740*/  UIADD3 UR4, UR4, 0x100, URZ ;  /* 0x0000010004047890 */ /* 0x000fe2000fffe03f */
[----:B------:R-:W-:Y:S01]  /*1750*/  UMOV UR5, 0xc0000010 ;  /* 0xc000001000057882 */ /* 0x000fe20000000000 */
[----:B------:R-:W-:Y:S02]  /*1760*/  WARPGROUP.DEPBAR.LE gsb0, 0x0 ;  /* 0x00008000000079c5 */ /* 0x000fe40000010000 */
[----:B------:R-:W-:-:S06]  /*1770*/  WARPGROUP.ARRIVE ;  /* 0x00000000000079c5 */ /* 0x000fcc0000000000 */
[----:B------:R-:W-:Y:S03]  /*1780*/  HGMMA.64x96x16.F32 R24, gdesc[UR4], R24, gsb0 ;  /* 0x01600000041879f0 */ /* 0x000fe60008000818 */
[----:B------:R-:W-:Y:S02]  /*1790*/  WARPGROUP.DEPBAR.LE gsb0, 0x0 ;  /* 0x00008000000079c5 */ /* 0x000fe40000010000 */
[----:B------:R-:W-:Y:S05]  /*17a0*/  @!P0 BRA `(.L_x_24) ;  /* 0x0000000000048947 */ /* 0x000fea0003800000 */
[----:B------:R-:W-:Y:S01]  /*17b0*/  BPT.TRAP 0x1 ;  /* 0x000000040000795c */ /* 0x000fe20000300000 */
.L_x_24:
[----:B------:R-:W-:Y:S01]  /*17c0*/  ULEA UR4, UR9, UR41, 0x3 ;  /* 0x0000002909047291 */ /* 0x000fe2000f8e183f */
[----:B------:R-:W-:-:S03]  /*17d0*/  ISETP.GT.U32.AND P1, PT, R19, 0x1, PT ;  /* 0x000000011300780c */ /* 0x000fc60003f24070 */
[----:B------:R-:W-:-:S04]  /*17e0*/  UIADD3 UR4, UR4, 0xa0, URZ ;  /* 0x000000a004047890 */ /* 0x000fc8000fffe03f */
[----:B------:R-:W-:-:S09]  /*17f0*/  UPRMT UR4, URZ, 0x654, UR4 ;  /* 0x000006543f047896 */ /* 0x000fd20008000004 */
[----:B------:R-:W-:Y:S01]  /*1800*/  SYNCS.ARRIVE.TRANS64.RED.A1T0 RZ, [UR4], RZ ;  /* 0x000000ffffff79a7 */ /* 0x000fe20008100404 */
[----:B------:R-:W-:Y:S05]  /*1810*/  @P1 BRA `(.L_x_25) ;  /* 0x0000000000041947 */ /* 0x000fea0003800000 */
[----:B------:R-:W-:Y:S01]  /*1820*/  BPT.TRAP 0x1 ;  /* 0x000000040000795c */ /* 0x000fe20000300000 */
.L_x_25:
[----:B------:R-:W-:Y:S01]  /*1830*/  UIADD3 UR8, UR8, 0x1, URZ ;  /* 0x0000000108087890 */ /* 0x000fe2000fffe03f */
[C---:B------:R-:W-:Y:S01]  /*1840*/  ISETP.GT.AND P1, PT, R3.reuse, 0x1, PT ;  /* 0x000000010300780c */ /* 0x040fe20003f24270 */
[----:B------:R-:W-:Y:S01]  /*1850*/  UIADD3 UR9, UR9, 0x1, URZ ;  /* 0x0000000109097890 */ /* 0x000fe2000fffe03f */
[----:B------:R-:W-:Y:S01]  /*1860*/  VIADD R3, R3, 0xffffffff ;  /* 0xffffffff03037836 */ /* 0x000fe20000000000 */
[----:B------:R-:W-:Y:S02]  /*1870*/  UISETP.NE.AND UP0, UPT, UR8, 0x14, UPT ;  /* 0x000000140800788c */ /* 0x000fe4000bf05270 */
[----:B------:R-:W-:Y:S02]  /*1880*/  UISETP.NE.AND UP1, UPT, UR9, 0x14, UPT ;  /* 0x000000140900788c */ /* 0x000fe4000bf25270 */
[----:B------:R-:W-:Y:S02]  /*1890*/  USEL UR4, URZ, 0x1, UP0 ;  /* 0x000000013f047887 */ /* 0x000fe40008000000 */
[----:B------:R-:W-:-:S02]  /*18a0*/  USEL UR8, UR8, URZ, UP0 ;  /* 0x0000003f08087287 */ /* 0x000fc40008000000 */
[----:B------:R-:W-:Y:S02]  /*18b0*/  USEL UR9, UR9, URZ, UP1 ;  /* 0x0000003f09097287 */ /* 0x000fe40008800000 */
[----:B------:R-:W-:Y:S01]  /*18c0*/  LOP3.LUT R6, R6, UR4, RZ, 0x3c, !PT ;  /* 0x0000000406067c12 */ /* 0x000fe2000f8e3cff */
[----:B------:R-:W-:Y:S09]  /*18d0*/  @P1 BRA `(.L_x_26) ;  /* 0xfffffffc00581947 */ /* 0x000ff2000383ffff */
.L_x_19:
[----:B------:R-:W2:Y:S02]  /*18e0*/  LDC R3, c[0x0][0x28c] ;  /* 0x0000a300ff037b82 */ /* 0x000ea40000000800 */
[----:B--2---:R-:W-:-:S13]  /*18f0*/  ISETP.GE.AND P1, PT, R3, 0x1, PT ;  /* 0x000000010300780c */ /* 0x004fda0003f26270 */
[----:B------:R-:W-:Y:S05]  /*1900*/  @!P1 BRA `(.L_x_27) ;  /* 0x0000000000349947 */ /* 0x000fea0003800000 */
[----:B------:R-:W-:Y:S05]  /*1910*/  @!P0 BRA `(.L_x_28) ;  /* 0x0000000000048947 */ /* 0x000fea0003800000 */
[----:B------:R-:W-:Y:S01]  /*1920*/  BPT.TRAP 0x1 ;  /* 0x000000040000795c */ /* 0x000fe20000300000 */
.L_x_28:
[----:B------:R-:W-:Y:S01]  /*1930*/  VIADD R0, R0, UR39 ;  /* 0x0000002700007c36 */ /* 0x000fe20008000000 */
[----:B------:R-:W-:-:S03]  /*1940*/  ISETP.GT.U32.AND P0, PT, R19, 0x1, PT ;  /* 0x000000011300780c */ /* 0x000fc60003f04070 */
[----:B01----:R-:W-:-:S05]  /*1950*/  IMAD.WIDE.U32 R4, R0, -0x33333333, RZ ;  /* 0xcccccccd00047825 */ /* 0x003fca00078e00ff */
[----:B------:R-:W-:-:S05]  /*1960*/  SHF.R.U32.HI R5, RZ, 0x4, R5 ;  /* 0x00000004ff057819 */ /* 0x000fca0000011605 */
[----:B------:R-:W-:-:S05]  /*1970*/  IMAD R0, R5, -0x14, R0 ;  /* 0xffffffec05007824 */ /* 0x000fca00078e0200 */
[----:B------:R-:W-:-:S05]  /*1980*/  LEA R0, R0, UR41, 0x3 ;  /* 0x0000002900007c11 */ /* 0x000fca000f8e18ff */
[----:B------:R-:W-:-:S05]  /*1990*/  VIADD R0, R0, 0xa0 ;  /* 0x000000a000007836 */ /* 0x000fca0000000000 */
[----:B------:R-:W-:-:S04]  /*19a0*/  PRMT R0, RZ, 0x654, R0 ;  /* 0x00000654ff007816 */ /* 0x000fc80000000000 */
[----:B------:R2:W-:Y:S01]  /*19b0*/  SYNCS.ARRIVE.TRANS64.RED.A1T0 RZ, [R0+URZ], RZ ;  /* 0x000000ff00ff79a7 */ /* 0x0005e2000810043f */
[----:B------:R-:W-:Y:S05]  /*19c0*/  @P0 BRA `(.L_x_27) ;  /* 0x0000000000040947 */ /* 0x000fea0003800000 */
[----:B------:R-:W-:Y:S01]  /*19d0*/  BPT.TRAP 0x1 ;  /* 0x000000040000795c */ /* 0x000fe20000300000 */
.L_x_27:
[----:B------:R-:W3:Y:S01]  /*19e0*/  LDC R6, c[0x0][0x288] ;  /* 0x0000a200ff067b82 */ /* 0x000ee20000000800 */
[----:B------:R-:W-:Y:S01]  /*19f0*/  SHF.R.U32.HI R3, RZ, 0x2, R18 ;  /* 0x00000002ff037819 */ /* 0x000fe20000011612 */
[----:B------:R-:W-:Y:S01]  /*1a00*/  IMAD R11, R122, 0x60, RZ ;  /* 0x000000607a0b7824 */ /* 0x000fe200078e02ff */
[----:B01----:R-:W-:Y:S01]  /*1a10*/  LOP3.LUT R4, R18, 0x60, RZ, 0xc0, !PT ;  /* 0x0000006012047812 */ /* 0x003fe200078ec0ff */
[----:B------:R-:W-:Y:S01]  /*1a20*/  UIADD3 UR39, UR40, UR39, URZ ;  /* 0x0000002728277290 */ /* 0x000fe2000fffe03f */
[----:B--2---:R-:W-:Y:S01]  /*1a30*/  LOP3.LUT R0, R22, 0x1, RZ, 0xc0, !PT ;  /* 0x0000000116007812 */ /* 0x004fe200078ec0ff */
[----:B------:R-:W-:Y:S01]  /*1a40*/  ULDC UR7, c[0x0][0x284] ;  /* 0x0000a10000077ab9 */ /* 0x000fe20000000800 */
[----:B------:R-:W-:Y:S01]  /*1a50*/  LOP3.LUT R3, R3, 0x7, RZ, 0xc0, !PT ;  /* 0x0000000703037812 */ /* 0x000fe200078ec0ff */
[----:B------:R-:W-:Y:S01]  /*1a60*/  UISETP.GT.U32.AND UP0, UPT, UR39, 0x13, UPT ;  /* 0x000000132700788c */ /* 0x000fe2000bf04070 */
[----:B------:R-:W-:Y:S01]  /*1a70*/  SHF.R.U32.HI R8, RZ, 0x1, R4 ;  /* 0x00000001ff087819 */ /* 0x000fe20000011604 */
[----:B------:R-:W-:Y:S01]  /*1a80*/  IMAD.SHL.U32 R10, R0, 0x40, RZ ;  /* 0x00000040000a7824 */ /* 0x000fe200078e00ff */
[----:B------:R-:W-:Y:S01]  /*1a90*/  LOP3.LUT R4, R18, 0x3, RZ, 0xc0, !PT ;  /* 0x0000000312047812 */ /* 0x000fe200078ec0ff */
[----:B------:R-:W-:Y:S01]  /*1aa0*/  UISETP.LT.U32.AND UP0, UPT, UR40, 0x14, UP0 ;  /* 0x000000142800788c */ /* 0x000fe20008701070 */
[--C-:B------:R-:W-:Y:S01]  /*1ab0*/  IADD3 R5, RZ, -R8, -R3.reuse ;  /* 0x80000008ff057210 */ /* 0x100fe20007ffe803 */
[----:B------:R-:W-:Y:S01]  /*1ac0*/  UISETP.GE.U32.AND UP1, UPT, UR40, 0x14, UPT ;  /* 0x000000142800788c */ /* 0x000fe2000bf26070 */
[----:B------:R-:W-:Y:S01]  /*1ad0*/  LOP3.LUT R123, R10, 0x40, R3, 0xe2, !PT ;  /* 0x000000400a7b7812 */ /* 0x000fe200078ee203 */
[----:B------:R-:W-:Y:S01]  /*1ae0*/  ULDC.64 UR8, c[0x0][0x5d0] ;  /* 0x0001740000087ab9 */ /* 0x000fe20000000a00 */
[----:B------:R-:W-:Y:S01]  /*1af0*/  SHF.L.U32 R3, R124, 0x8, RZ ;  /* 0x000000087c037819 */ /* 0x000fe200000006ff */
[----:B------:R-:W-:Y:S01]  /*1b00*/  IMAD R122, R0, -0x40, R5 ;  /* 0xffffffc0007a7824 */ /* 0x000fe200078e0205 */
[----:B------:R-:W-:Y:S01]  /*1b10*/  SHF.R.S32.HI R15, RZ, 0x1f, R23 ;  /* 0x0000001fff0f7819 */ /* 0x000fe20000011417 */
[----:B------:R-:W-:Y:S01]  /*1b20*/  UIMAD.WIDE.U32 UR4, UR39, -0x33333333, URZ ;  /* 0xcccccccd270478a5 */ /* 0x000fe2000f8e003f */
[----:B------:R-:W-:Y:S01]  /*1b30*/  IMAD.WIDE R124, R124, 0x100, RZ ;  /* 0x000001007c7c7825 */ /* 0x000fe200078e02ff */
[----:B------:R-:W-:Y:S01]  /*1b40*/  USEL UR6, URZ, 0x1, !UP0 ;  /* 0x000000013f067887 */ /* 0x000fe2000c000000 */
[----:B------:R-:W-:Y:S01]  /*1b50*/  IADD3 R122, -R3, UR7, R122 ;  /* 0x00000007037a7c10 */ /* 0x000fe2000fffe17a */
[----:B------:R-:W-:Y:S01]  /*1b60*/  USHF.R.U32.HI UR4, URZ, 0x4, UR5 ;  /* 0x000000043f047899 */ /* 0x000fe20008011605 */
[----:B---3--:R-:W-:Y:S01]  /*1b70*/  IMAD R0, R4, -0x2, R6 ;  /* 0xfffffffe04007824 */ /* 0x008fe200078e0206 */
[----:B------:R-:W-:Y:S01]  /*1b80*/  ISETP.GE.AND P0, PT, R11, R6, PT ;  /* 0x000000060b00720c */ /* 0x000fe20003f06270 */
[----:B------:R-:W-:Y:S01]  /*1b90*/  IMAD.SHL.U32 R6, R18, 0x2, RZ ;  /* 0x0000000212067824 */ /* 0x000fe200078e00ff */
[----:B------:R-:W-:Y:S01]  /*1ba0*/  ULOP3.LUT UR38, UR38, UR6, URZ, 0x3c, !UPT ;  /* 0x0000000626267292 */ /* 0x000fe2000f8e3c3f */
[----:B------:R-:W-:Y:S01]  /*1bb0*/  IMAD R4, R15, UR8, RZ ;  /* 0x000000080f047c24 */ /* 0x000fe2000f8e02ff */
[----:B------:R-:W-:Y:S01]  /*1bc0*/  ISETP.GE.OR P0, PT, R3, UR7, P0 ;  /* 0x0000000703007c0c */ /* 0x000fe20008706670 */
[----:B------:R-:W-:Y:S01]  /*1bd0*/  UIMAD UR39, UR4, -0x14, UR39 ;  /* 0xffffffec042778a4 */ /* 0x000fe2000f8e0227 */
[----:B------:R-:W-:Y:S01]  /*1be0*/  LOP3.LUT R6, R11, 0x6, R6, 0xf8, !PT ;  /* 0x000000060b067812 */ /* 0x000fe200078ef806 */
[----:B------:R-:W-:Y:S01]  /*1bf0*/  IMAD R9, R23, UR9, R4 ;  /* 0x0000000917097c24 */ /* 0x000fe2000f8e0204 */
[----:B------:R-:W-:Y:S01]  /*1c00*/  @UP1 ULOP3.LUT UR38, UR38, 0x1, UR4, 0x78, !UPT ;  /* 0x0000000126261892 */ /* 0x000fe2000f8e7804 */
[----:B------:R-:W-:Y:S01]  /*1c10*/  LOP3.LUT R123, R124, R123, R8, 0xfe, !PT ;  /* 0x0000007b7c7b7212 */ /* 0x000fe200078efe08 */
[----:B------:R-:W-:Y:S01]  /*1c20*/  IMAD.IADD R3, R0, 0x1, -R11 ;  /* 0x0000000100037824 */ /* 0x000fe200078e0a0b */
[----:B------:R-:W-:Y:S01]  /*1c30*/  SHF.R.S32.HI R7, RZ, 0x1f, R6 ;  /* 0x0000001fff077819 */ /* 0x000fe20000011406 */
[----:B------:R-:W-:-:S02]  /*1c40*/  IMAD.MOV.U32 R0, RZ, RZ, -0x1 ;  /* 0xffffffffff007424 */ /* 0x000fc400078e00ff */
[----:B------:R-:W-:-:S04]  /*1c50*/  IMAD.WIDE.U32 R4, R23, UR8, R6 ;  /* 0x0000000817047c25 */ /* 0x000fc8000f8e0006 */
[----:B------:R-:W-:Y:S02]  /*1c60*/  IMAD.IADD R9, R5, 0x1, R9 ;  /* 0x0000000105097824 */ /* 0x000fe400078e0209 */
[----:B------:R-:W-:Y:S01]  /*1c70*/  IMAD.MOV.U32 R8, RZ, RZ, R4 ;  /* 0x000000ffff087224 */ /* 0x000fe200078e0004 */
[----:B------:R-:W-:Y:S06]  /*1c80*/  @P0 BRA `(.L_x_29) ;  /* 0x0000006c00540947 */ /* 0x000fec0003800000 */
[----:B------:R-:W0:Y:S01]  /*1c90*/  LDC.64 R4, c[0x0][0x5c8] ;  /* 0x00017200ff047b82 */ /* 0x000e220000000a00 */
[----:B-----5:R-:W-:Y:S01]  /*1ca0*/  FSETP.NEU.AND P2, PT, R121, RZ, PT ;  /* 0x000000ff7900720b */ /* 0x020fe20003f4d000 */
[----:B------:R-:W-:Y:S01]  /*1cb0*/  BSSY B0, `(.L_x_29) ;  /* 0x00006d2000007945 */ /* 0x000fe20003800000 */
[----:B------:R-:W-:-:S04]  /*1cc0*/  ISETP.GT.AND P0, PT, R122, RZ, PT ;  /* 0x000000ff7a00720c */ /* 0x000fc80003f04270 */
[----:B------:R-:W-:Y:S01]  /*1cd0*/  ISETP.GT.AND P1, PT, R3, RZ, P0 ;  /* 0x000000ff0300720c */ /* 0x000fe20000724270 */
[-C--:B0-----:R-:W-:Y:S02]  /*1ce0*/  IMAD R10, R125, R4.reuse, RZ ;  /* 0x000000047d0a7224 */ /* 0x081fe400078e02ff */
[----:B------:R-:W-:-:S04]  /*1cf0*/  IMAD.WIDE.U32 R130, R123, R4, R8 ;  /* 0x000000047b827225 */ /* 0x000fc800078e0008 */
[----:B------:R-:W-:-:S04]  /*1d00*/  IMAD R9, R123, R5, R10 ;  /* 0x000000057b097224 */ /* 0x000fc800078e020a */
[----:B------:R-:W-:Y:S01]  /*1d10*/  IMAD.IADD R137, R131, 0x1, R9 ;  /* 0x0000000183897824 */ /* 0x000fe200078e0209 */
[----:B------:R-:W-:Y:S06]  /*1d20*/  @!P2 BRA `(.L_x_30) ;  /* 0x000000500044a947 */ /* 0x000fec0003800000 */
[----:B------:R-:W0:Y:S01]  /*1d30*/  LDC.64 R10, c[0x0][0x5b8] ;  /* 0x00016e00ff0a7b82 */ /* 0x000e220000000a00 */
[----:B------:R-:W-:-:S07]  /*1d40*/  ULDC.64 UR4, c[0x0][0x5c0] ;  /* 0x0001700000047ab9 */ /* 0x000fce0000000a00 */
[----:B------:R-:W1:Y:S08]  /*1d50*/  LDC.64 R12, c[0x0][0x5b0] ;  /* 0x00016c00ff0c7b82 */ /* 0x000e700000000a00 */
[----:B------:R-:W2:Y:S01]  /*1d60*/  LDC.64 R8, c[0x0][0x5a8] ;  /* 0x00016a00ff087b82 */ /* 0x000ea20000000a00 */
[----:B0-----:R-:W-:-:S04]  /*1d70*/  IMAD R14, R15, R10, RZ ;  /* 0x0000000a0f0e7224 */ /* 0x001fc800078e02ff */
[C---:B------:R-:W-:Y:S02]  /*1d80*/  IMAD R11, R23.reuse, R11, R14 ;  /* 0x0000000b170b7224 */ /* 0x040fe400078e020e */
[----:B------:R-:W-:-:S04]  /*1d90*/  IMAD.WIDE.U32 R14, R23, R10, R6 ;  /* 0x0000000a170e7225 */ /* 0x000fc800078e0006 */
[----:B-1----:R-:W-:Y:S02]  /*1da0*/  IMAD R20, R125, R12, RZ ;  /* 0x0000000c7d147224 */ /* 0x002fe400078e02ff */
[----:B------:R-:W-:Y:S02]  /*1db0*/  IMAD.IADD R21, R15, 0x1, R11 ;  /* 0x000000010f157824 */ /* 0x000fe400078e020b */
[----:B------:R-:W-:Y:S02]  /*1dc0*/  IMAD R135, R123, R13, R20 ;  /* 0x0000000d7b877224 */ /* 0x000fe400078e0214 */
[----:B------:R-:W-:-:S04]  /*1dd0*/  IMAD.MOV.U32 R20, RZ, RZ, R14 ;  /* 0x000000ffff147224 */ /* 0x000fc800078e000e */
[----:B------:R-:W-:-:S04]  /*1de0*/  IMAD.WIDE.U32 R126, R123, R12, R20 ;  /* 0x0000000c7b7e7225 */ /* 0x000fc800078e0014 */
[----:B------:R-:W-:Y:S01]  /*1df0*/  IMAD.IADD R127, R127, 0x1, R135 ;  /* 0x000000017f7f7824 */ /* 0x000fe200078e0287 */
[----:B--2---:R-:W-:-:S04]  /*1e00*/  LEA R128, P2, R126, R8, 0x1 ;  /* 0x000000087e807211 */ /* 0x004fc800078408ff */
[----:B------:R-:W-:-:S05]  /*1e10*/  LEA.HI.X R129, R126, R9, R127, 0x1, P2 ;  /* 0x000000097e817211 */ /* 0x000fca00010f0c7f */
[----:B------:R0:W2:Y:S01]  /*1e20*/  @P1 LDG.E.LTC128B.U16 R131, desc[UR36][R128.64] ;  /* 0x0000002480831981 */ /* 0x0000a2000c1e1520 */
[----:B------:R-:W-:Y:S01]  /*1e30*/  IMAD.WIDE.U32 R126, R123, R12, R6 ;  /* 0x0000000c7b7e7225 */ /* 0x000fe200078e0006 */
[----:B------:R-:W-:Y:S03]  /*1e40*/  BSSY B1, `(.L_x_31) ;  /* 0x0000014000017945 */ /* 0x000fe60003800000 */
[----:B------:R-:W-:Y:S02]  /*1e50*/  IMAD.IADD R127, R135, 0x1, R127 ;  /* 0x00000001877f7824 */ /* 0x000fe400078e027f */
[----:B------:R-:W-:-:S03]  /*1e60*/  IMAD.WIDE.U32 R126, R23, R10, R126 ;  /* 0x0000000a177e7225 */ /* 0x000fc600078e007e */
[----:B0-----:R-:W-:Y:S01]  /*1e70*/  LEA R128, P3, R126, R8, 0x1 ;  /* 0x000000087e807211 */ /* 0x001fe200078608ff */
[----:B--2---:R-:W-:-:S05]  /*1e80*/  HADD2.F32 R132, -RZ, R131.H0_H0 ;  /* 0x20000083ff847230 */ /* 0x004fca0000004100 */
[----:B------:R-:W-:Y:S01]  /*1e90*/  FMUL R133, R132, R121 ;  /* 0x0000007984857220 */ /* 0x000fe20000400000 */
[----:B------:R-:W-:-:S03]  /*1ea0*/  LEA R132, P2, R130, UR4, 0x1 ;  /* 0x0000000482847c11 */ /* 0x000fc6000f8408ff */
[----:B------:R-:W-:Y:S01]  /*1eb0*/  FFMA R133, R72, R120, R133 ;  /* 0x0000007848857223 */ /* 0x000fe20000000085 */
[----:B------:R-:W-:-:S04]  /*1ec0*/  IMAD.IADD R72, R11, 0x1, R127 ;  /* 0x000000010b487824 */ /* 0x000fc800078e027f */
[----:B------:R-:W-:Y:S02]  /*1ed0*/  F2FP.F16.F32.PACK_AB R129, RZ, R133 ;  /* 0x00000085ff81723e */ /* 0x000fe400000000ff */
[----:B------:R-:W-:Y:S02]  /*1ee0*/  LEA.HI.X R133, R130, UR5, R137, 0x1, P2 ;  /* 0x0000000582857c11 */ /* 0x000fe400090f0c89 */
[----:B------:R-:W-:Y:S02]  /*1ef0*/  ISETP.GT.AND P2, PT, R3, 0x1, P0 ;  /* 0x000000010300780c */ /* 0x000fe40000744270 */
[----:B------:R-:W-:Y:S02]  /*1f00*/  PRMT R127, R129, 0x7610, R127 ;  /* 0x00007610817f7816 */ /* 0x000fe4000000007f */
[--C-:B------:R-:W-:Y:S01]  /*1f10*/  LEA.HI.X R129, R126, R9, R72.reuse, 0x1, P3 ;  /* 0x000000097e817211 */ /* 0x100fe200018f0c48 */
[C---:B------:R-:W-:Y:S01]  /*1f20*/  IMAD.SHL.U32 R126, R12.reuse, 0x8, RZ ;  /* 0x000000080c7e7824 */ /* 0x040fe200078e00ff */
[----:B------:R-:W-:Y:S01]  /*1f30*/  PRMT R72, R131, 0x7610, R72 ;  /* 0x0000761083487816 */ /* 0x000fe20000000048 */
[----:B------:R0:W-:Y:S02]  /*1f40*/  @P1 STG.E.U16 desc[UR36][R132.64], R127 ;  /* 0x0000007f84001986 */ /* 0x0001e4000c101524 */
[----:B0-----:R-:W-:-:S04]  /*1f50*/  SHF.L.U64.HI R127, R12, 0x3, R13 ;  /* 0x000000030c7f7819 */ /* 0x001fc8000001020d */
[----:B------:R-:W-:Y:S05]  /*1f60*/  @!P2 BRA `(.L_x_32) ;  /* 0x000000000004a947 */ /* 0x000fea0003800000 */
[----:B------:R0:W5:Y:S02]  /*1f70*/  LDG.E.LTC128B.U16 R72, desc[UR36][R128.64+0x2] ;  /* 0x0000022480487981 */ /* 0x000164000c1e1520 */
.L_x_32:
[----:B------:R-:W-:Y:S05]  /*1f80*/  BSYNC B1 ;  /* 0x0000000000017941 */ /* 0x000fea0003800000 */
.L_x_31:
[----:B-----5:R-:W-:Y:S01]  /*1f90*/  HADD2.F32 R130, -RZ, R72.H0_H0 ;  /* 0x20000048ff827230 */ /* 0x020fe20000004100 */
[----:B------:R-:W-:Y:S01]  /*1fa0*/  ISETP.GT.AND P1, PT, R122, 0x8, PT ;  /* 0x000000087a00780c */ /* 0x000fe20003f24270 */
[----:B------:R-:W-:Y:S01]  /*1fb0*/  IMAD.WIDE.U32 R136, R123, R12, R126 ;  /* 0x0000000c7b887225 */ /* 0x000fe200078e007e */
[----:B------:R-:W-:-:S03]  /*1fc0*/  PRMT R139, R72, 0x7610, R139 ;  /* 0x00007610488b7816 */ /* 0x000fc6000000008b */
[----:B------:R-:W-:Y:S01]  /*1fd0*/  FMUL R130, R130, R121 ;  /* 0x0000007982827220 */ /* 0x000fe20000400000 */
[----:B------:R-:W-:Y:S01]  /*1fe0*/  IMAD.IADD R135, R135, 0x1, R137 ;  /* 0x0000000187877824 */ /* 0x000fe200078e0289 */
[----:B------:R-:W-:Y:S02]  /*1ff0*/  IADD3 R131, P4, R14, R136, RZ ;  /* 0x000000880e837210 */ /* 0x000fe40007f9e0ff */
[----:B------:R-:W-:Y:S01]  /*2000*/  FFMA R73, R73, R120, R130 ;  /* 0x0000007849497223 */ /* 0x000fe20000000082 */
[----:B------:R-:W-:Y:S02]  /*2010*/  ISETP.GT.AND P3, PT, R3, RZ, P1 ;  /* 0x000000ff0300720c */ /* 0x000fe40000f64270 */
[----:B------:R-:W-:Y:S02]  /*2020*/  IADD3.X R134, R135, R21, RZ, P4, !PT ;  /* 0x0000001587867210 */ /* 0x000fe400027fe4ff */
[----:B------:R-:W-:Y:S02]  /*2030*/  F2FP.F16.F32.PACK_AB R73, RZ, R73 ;  /* 0x00000049ff49723e */ /* 0x000fe400000000ff */
[----:B------:R-:W-:-:S02]  /*2040*/  LEA R130, P4, R131, R8, 0x1 ;  /* 0x0000000883827211 */ /* 0x000fc400078808ff */
[----:B------:R-:W-:Y:S02]  /*2050*/  PRMT R137, R73, 0x7610, R137 ;  /* 0x0000761049897816 */ /* 0x000fe40000000089 */
[----:B------:R-:W-:-:S03]  /*2060*/  LEA.HI.X R131, R131, R9, R134, 0x1, P4 ;  /* 0x0000000983837211 */ /* 0x000fc600020f0c86 */
[----:B------:R1:W-:Y:S04]  /*2070*/  @P2 STG.E.U16 desc[UR36][R132.64+0x2], R137 ;  /* 0x0000028984002986 */ /* 0x0003e8000c101524 */
[----:B------:R2:W3:Y:S01]  /*2080*/  @P3 LDG.E.LTC128B.U16 R139, desc[UR36][R130.64] ;  /* 0x00000024828b3981 */ /* 0x0004e2000c1e1520 */
[----:B------:R-:W-:Y:S01]  /*2090*/  IMAD.SHL.U32 R72, R4, 0x10, RZ ;  /* 0x0000001004487824 */ /* 0x000fe200078e00ff */
[----:B------:R-:W-:Y:S01]  /*20a0*/  IADD3 R136, P2, R6, R136, RZ ;  /* 0x0000008806887210 */ /* 0x000fe20007f5e0ff */
[----:B------:R-:W-:Y:S04]  /*20b0*/  BSSY B1, `(.L_x_33) ;  /* 0x0000011000017945 */ /* 0x000fe80003800000 */
[----:B-1----:R-:W-:Y:S01]  /*20c0*/  IMAD.X R137, R7, 0x1, R135, P2 ;  /* 0x0000000107897824 */ /* 0x002fe200010e0687 */
[----:B------:R-:W-:Y:S01]  /*20d0*/  ISETP.GT.AND P2, PT, R3, 0x1, P1 ;  /* 0x000000010300780c */ /* 0x000fe20000f44270 */
[----:B------:R-:W-:-:S04]  /*20e0*/  IMAD.WIDE.U32 R136, R23, R10, R136 ;  /* 0x0000000a17887225 */ /* 0x000fc800078e0088 */
[----:B------:R-:W-:Y:S01]  /*20f0*/  IMAD.IADD R137, R11, 0x1, R137 ;  /* 0x000000010b897824 */ /* 0x000fe200078e0289 */
[----:B--2---:R-:W-:-:S04]  /*2100*/  LEA R130, P5, R136, R8, 0x1 ;  /* 0x0000000888827211 */ /* 0x004fc800078a08ff */
[----:B------:R-:W-:Y:S01]  /*2110*/  LEA.HI.X R131, R136, R9, R137, 0x1, P5 ;  /* 0x0000000988837211 */ /* 0x000fe200028f0c89 */
[----:B---3--:R-:W-:-:S05]  /*2120*/  HADD2.F32 R134, -RZ, R139.H0_H0 ;  /* 0x2000008bff867230 */ /* 0x008fca0000004100 */
[----:B------:R-:W-:Y:S01]  /*2130*/  FMUL R73, R134, R121 ;  /* 0x0000007986497220 */ /* 0x000fe20000400000 */
[----:B------:R-:W-:-:S03]  /*2140*/  IADD3 R134, P4, R72, R132, RZ ;  /* 0x0000008448867210 */ /* 0x000fc60007f9e0ff */
[----:B------:R-:W-:Y:S01]  /*2150*/  FFMA R74, R74, R120, R73 ;  /* 0x000000784a4a7223 */ /* 0x000fe20000000049 */
[----:B------:R-:W-:-:S04]  /*2160*/  SHF.L.U64.HI R73, R4, 0x4, R5 ;  /* 0x0000000404497819 */ /* 0x000fc80000010205 */
[----:B------:R-:W-:Y:S01]  /*2170*/  F2FP.F16.F32.PACK_AB R74, RZ, R74 ;  /* 0x0000004aff4a723e */ /* 0x000fe200000000ff */
[----:B------:R-:W-:-:S05]  /*2180*/  IMAD.X R135, R73, 0x1, R133, P4 ;  /* 0x0000000149877824 */ /* 0x000fca00020e0685 */
[----:B------:R1:W-:Y:S01]  /*2190*/  @P3 STG.E.U16 desc[UR36][R134.64], R74 ;  /* 0x0000004a86003986 */ /* 0x0003e2000c101524 */
[----:B------:R-:W-:Y:S05]  /*21a0*/  @!P2 BRA `(.L_x_34) ;  /* 0x000000000004a947 */ /* 0x000fea0003800000 */
[----:B------:R2:W5:Y:S02]  /*21b0*/  LDG.E.LTC128B.U16 R139, desc[UR36][R130.64+0x2] ;  /* 0x00000224828b7981 */ /* 0x000564000c1e1520 */
.L_x_34:
[----:B------:R-:W-:Y:S05]  /*21c0*/  BSYNC B1 ;  /* 0x0000000000017941 */ /* 0x000fea0003800000 */
.L_x_33:
[----:B-1---5:R-:W-:Y:S01]  /*21d0*/  HADD2.F32 R74, -RZ, R139.H0_H0 ;  /* 0x2000008bff4a7230 */ /* 0x022fe20000004100 */
[----:B------:R-:W-:Y:S01]  /*21e0*/  ISETP.GT.AND P3, PT, R3, 0x8, P0 ;  /* 0x000000080300780c */ /* 0x000fe20000764270 */
[----:B------:R-:W-:Y:S03]  /*21f0*/  BSSY B1, `(.L_x_35) ;  /* 0x000000a000017945 */ /* 0x000fe60003800000 */
[----:B------:R-:W-:-:S04]  /*2200*/  FMUL R74, R74, R121 ;  /* 0x000000794a4a7220 */ /* 0x000fc80000400000 */
[----:B------:R-:W-:Y:S01]  /*2210*/  FFMA R74, R75, R120, R74 ;  /* 0x000000784b4a7223 */ /* 0x000fe2000000004a */
[----:B------:R-:W-:-:S04]  /*2220*/  @P2 IMAD.MOV.U32 R75, RZ, RZ, R135 ;  /* 0x000000ffff4b2224 */ /* 0x000fc800078e0087 */
[----:B------:R-:W-:-:S04]  /*2230*/  F2FP.F16.F32.PACK_AB R74, RZ, R74 ;  /* 0x0000004aff4a723e */ /* 0x000fc800000000ff */
[----:B------:R-:W-:Y:S01]  /*2240*/  PRMT R136, R74, 0x7610, R136 ;  /* 0x000076104a887816 */ /* 0x000fe20000000088 */
[----:B------:R-:W-:-:S05]  /*2250*/  @P2 IMAD.MOV.U32 R74, RZ, RZ, R134 ;  /* 0x000000ffff4a2224 */ /* 0x000fca00078e0086 */
[----:B------:R1:W-:Y:S01]  /*2260*/  @P2 STG.E.U16 desc[UR36][R74.64+0x2], R136 ;  /* 0x000002884a002986 */ /* 0x0003e2000c101524 */
[----:B------:R-:W-:Y:S05]  /*2270*/  @!P3 BRA `(.L_x_36) ;  /* 0x000000000004b947 */ /* 0x000fea0003800000 */
[----:B------:R3:W5:Y:S02]  /*2280*/  LDG.E.LTC128B.U16 R139, desc[UR36][R128.64+0x10] ;  /* 0x00001024808b7981 */ /* 0x000764000c1e1520 */
.L_x_36:
[----:B------:R-:W-:Y:S05]  /*2290*/  BSYNC B1 ;  /* 0x0000000000017941 */ /* 0x000fea0003800000 */
.L_x_35:
[----:B-1---5:R-:W-:Y:S01]  /*22a0*/  HADD2.F32 R74, -RZ, R139.H0_H0 ;  /* 0x2000008bff4a7230 */ /* 0x022fe20000004100 */
[----:B------:R-:W-:Y:S01]  /*22b0*/  ISETP.GT.AND P2, PT, R3, 0x9, P0 ;  /* 0x000000090300780c */ /* 0x000fe20000744270 */
[----:B------:R-:W-:Y:S03]  /*22c0*/  BSSY B1, `(.L_x_37) ;  /* 0x000000a000017945 */ /* 0x000fe60003800000 */
[----:B------:R-:W-:Y:S01]  /*22d0*/  FMUL R75, R74, R121 ;  /* 0x000000794a4b7220 */ /* 0x000fe20000400000 */
[----:B------:R-:W-:-:S03]  /*22e0*/  @P3 IMAD.MOV.U32 R74, RZ, RZ, R132 ;  /* 0x000000ffff4a3224 */ /* 0x000fc600078e0084 */
[----:B------:R-:W-:-:S05]  /*22f0*/  FFMA R75, R76, R120, R75 ;  /* 0x000000784c4b7223 */ /* 0x000fca000000004b */
[----:B------:R-:W-:-:S04]  /*2300*/  F2FP.F16.F32.PACK_AB R75, RZ, R75 ;  /* 0x0000004bff4b723e */ /* 0x000fc800000000ff */
[----:B------:R-:W-:Y:S01]  /*2310*/  PRMT R76, R75, 0x7610, R76 ;  /* 0x000076104b4c7816 */ /* 0x000fe2000000004c */
[----:B------:R-:W-:-:S05]  /*2320*/  @P3 IMAD.MOV.U32 R75, RZ, RZ, R133 ;  /* 0x000000ffff4b3224 */ /* 0x000fca00078e0085 */
[----:B------:R1:W-:Y:S01]  /*2330*/  @P3 STG.E.U16 desc[UR36][R74.64+0x10], R76 ;  /* 0x0000104c4a003986 */ /* 0x0003e2000c101524 */
[----:B------:R-:W-:Y:S05]  /*2340*/  @!P2 BRA `(.L_x_38) ;  /* 0x000000000004a947 */ /* 0x000fea0003800000 */
[----:B------:R4:W5:Y:S02]  /*2350*/  LDG.E.LTC128B.U16 R139, desc[UR36][R128.64+0x12] ;  /* 0x00001224808b7981 */ /* 0x000964000c1e1520 */
.L_x_38:
[----:B------:R-:W-:Y:S05]  /*2360*/  BSYNC B1 ;  /* 0x0000000000017941 */ /* 0x000fea0003800000 */
.L_x_37:
[----:B-1---5:R-:W-:Y:S01]  /*2370*/  HADD2.F32 R74, -RZ, R139.H0_H0 ;  /* 0x2000008bff4a7230 */ /* 0x022fe20000004100 */
[----:B------:R-:W-:Y:S01]  /*2380*/  ISETP.GT.AND P3, PT, R3, 0x8, P1 ;  /* 0x000000080300780c */ /* 0x000fe20000f64270 */
[----:B------:R-:W-:Y:S01]  /*2390*/  @P2 IMAD.MOV.U32 R75, RZ, RZ, R133 ;  /* 0x000000ffff4b2224 */ /* 0x000fe200078e0085 */
[----:B------:R-:W-:Y:S02]  /*23a0*/  BSSY B1, `(.L_x_39) ;  /* 0x0000009000017945 */ /* 0x000fe40003800000 */
[----:B------:R-:W-:-:S04]  /*23b0*/  FMUL R74, R74, R121 ;  /* 0x000000794a4a7220 */ /* 0x000fc80000400000 */
[----:B------:R-:W-:-:S05]  /*23c0*/  FFMA R74, R77, R120, R74 ;  /* 0x000000784d4a7223 */ /* 0x000fca000000004a */
[----:B------:R-:W-:-:S04]  /*23d0*/  F2FP.F16.F32.PACK_AB R74, RZ, R74 ;  /* 0x0000004aff4a723e */ /* 0x000fc800000000ff */
[----:B------:R-:W-:Y:S01]  /*23e0*/  PRMT R76, R74, 0x7610, R76 ;  /* 0x000076104a4c7816 */ /* 0x000fe2000000004c */
[----:B------:R-:W-:-:S05]  /*23f0*/  @P2 IMAD.MOV.U32 R74, RZ, RZ, R132 ;  /* 0x000000ffff4a2224 */ /* 0x000fca00078e0084 */
[----:B------:R1:W-:Y:S01]  /*2400*/  @P2 STG.E.U16 desc[UR36][R74.64+0x12], R76 ;  /* 0x0000124c4a002986 */ /* 0x0003e2000c101524 */
[----:B------:R-:W-:Y:S05]  /*2410*/  @!P3 BRA `(.L_x_40) ;  /* 0x000000000004b947 */ /* 0x000fea0003800000 */
[----:B------:R0:W5:Y:S02]  /*2420*/  LDG.E.LTC128B.U16 R139, desc[UR36][R130.64+0x10] ;  /* 0x00001024828b7981 */ /* 0x000164000c1e1520 */
.L_x_40:
[----:B------:R-:W-:Y:S05]  /*2430*/  BSYNC B1 ;  /* 0x0000000000017941 */ /* 0x000fea0003800000 */
.L_x_39:
        /* <DEDUP_REMOVED lines=12> */
.L_x_42:
[----:B------:R-:W-:Y:S05]  /*2500*/  BSYNC B1 ;  /* 0x0000000000017941 */ /* 0x000fea0003800000 */
.L_x_41:
[----:B-1---5:R-:W-:Y:S01]  /*2510*/  HADD2.F32 R74, -RZ, R139.H0_H0 ;  /* 0x2000008bff4a7230 */ /* 0x022fe20000004100 */
[----:B------:R-:W-:Y:S01]  /*2520*/  ISETP.GT.AND P3, PT, R3, 0x10, P0 ;  /* 0x000000100300780c */ /* 0x000fe20000764270 */
[----:B------:R-:W-:Y:S01]  /*2530*/  @P2 IMAD.MOV.U32 R75, RZ, RZ, R135 ;  /* 0x000000ffff4b2224 */ /* 0x000fe200078e0087 */
[----:B------:R-:W-:Y:S02]  /*2540*/  BSSY B1, `(.L_x_43) ;  /* 0x0000009000017945 */ /* 0x000fe40003800000 */
[----:B------:R-:W-:-:S04]  /*2550*/  FMUL R74, R74, R121 ;  /* 0x000000794a4a7220 */ /* 0x000fc80000400000 */
[----:B------:R-:W-:-:S05]  /*2560*/  FFMA R74, R79, R120, R74 ;  /* 0x000000784f4a7223 */ /* 0x000fca000000004a */
[----:B------:R-:W-:-:S04]  /*2570*/  F2FP.F16.F32.PACK_AB R74, RZ, R74 ;  /* 0x0000004aff4a723e */ /* 0x000fc800000000ff */
[----:B------:R-:W-:Y:S02]  /*2580*/  PRMT R76, R74, 0x7610, R76 ;  /* 0x000076104a4c7816 */ /* 0x000fe4000000004c */
[----:B------:R-:W-:-:S05]  /*2590*/  @P2 MOV R74, R134 ;  /* 0x00000086004a2202 */ /* 0x000fca0000000f00 */
[----:B------:R1:W-:Y:S01]  /*25a0*/  @P2 STG.E.U16 desc[UR36][R74.64+0x12], R76 ;  /* 0x0000124c4a002986 */ /* 0x0003e2000c101524 */
[----:B------:R-:W-:Y:S05]  /*25b0*/  @!P3 BRA `(.L_x_44) ;  /* 0x000000000004b947 */ /* 0x000fea0003800000 */
[----:B------:R0:W5:Y:S02]  /*25c0*/  LDG.E.LTC128B.U16 R139, desc[UR36][R128.64+0x20] ;  /* 0x00002024808b7981 */ /* 0x000164000c1e1520 */
.L_x_44:
[----:B------:R-:W-:Y:S05]  /*25d0*/  BSYNC B1 ;  /* 0x0000000000017941 */ /* 0x000fea0003800000 */
.L_x_43:
        /* <DEDUP_REMOVED lines=12> */
.L_x_46:
[----:B------:R-:W-:Y:S05]  /*26a0*/  BSYNC B1 ;  /* 0x0000000000017941 */ /* 0x000fea0003800000 */
.L_x_45:
        /* <DEDUP_REMOVED lines=12> */
.L_x_48:
[----:B------:R-:W-:Y:S05]  /*2770*/  BSYNC B1 ;  /* 0x0000000000017941 */ /* 0x000fea0003800000 */
.L_x_47:
        /* <DEDUP_REMOVED lines=12> */
.L_x_50:
[----:B------:R-:W-:Y:S05]  /*2840*/  BSYNC B1 ;  /* 0x0000000000017941 */ /* 0x000fea0003800000 */
.L_x_49:
        /* <DEDUP_REMOVED lines=12> */
.L_x_52:
[----:B------:R-:W-:Y:S05]  /*2910*/  BSYNC B1 ;  /* 0x0000000000017941 */ /* 0x000fea0003800000 */
.L_x_51:
        /* <DEDUP_REMOVED lines=12> */
.L_x_54:
[----:B------:R-:W-:Y:S05]  /*29e0*/  BSYNC B1 ;  /* 0x0000000000017941 */ /* 0x000fea0003800000 */
.L_x_53:
[----:B-1---5:R-:W-:Y:S01]  /*29f0*/  HADD2.F32 R74, -RZ, R139.H0_H0 ;  /* 0x2000008bff4a7230 */ /* 0x022fe20000004100 */
[----:B------:R-:W-:Y:S01]  /*2a00*/  @P2 MOV R75, R133 ;  /* 0x00000085004b2202 */ /* 0x000fe20000000f00 */
[----:B------:R-:W-:Y:S01]  /*2a10*/  BSSY B1, `(.L_x_55) ;  /* 0x000000a000017945 */ /* 0x000fe20003800000 */
[----:B------:R-:W-:Y:S02]  /*2a20*/  ISETP.GT.AND P3, PT, R3, 0x18, P1 ;  /* 0x000000180300780c */ /* 0x000fe40000f64270 */
        /* <DEDUP_REMOVED lines=8> */
.L_x_56:
[----:B------:R-:W-:Y:S05]  /*2ab0*/  BSYNC B1 ;  /* 0x0000000000017941 */ /* 0x000fea0003800000 */
.L_x_55:
        /* <DEDUP_REMOVED lines=12> */
.L_x_58:
[----:B------:R-:W-:Y:S05]  /*2b80*/  BSYNC B1 ;  /* 0x0000000000017941 */ /* 0x000fea0003800000 */
.L_x_57:
        /* <DEDUP_REMOVED lines=12> */
.L_x_60:
[----:B------:R-:W-:Y:S05]  /*2c50*/  BSYNC B1 ;  /* 0x0000000000017941 */ /* 0x000fea0003800000 */
.L_x_59:
        /* <DEDUP_REMOVED lines=12> */
.L_x_62:
[----:B------:R-:W-:Y:S05]  /*2d20*/  BSYNC B1 ;  /* 0x0000000000017941 */ /* 0x000fea0003800000 */
.L_x_61:
        /* <DEDUP_REMOVED lines=12> */
.L_x_64:
[----:B------:R-:W-:Y:S05]  /*2df0*/  BSYNC B1 ;  /* 0x0000000000017941 */ /* 0x000fea0003800000 */
.L_x_63:
        /* <DEDUP_REMOVED lines=12> */
.L_x_66:
[----:B------:R-:W-:Y:S05]  /*2ec0*/  BSYNC B1 ;  /* 0x0000000000017941 */ /* 0x000fea0003800000 */
.L_x_65:
        /* <DEDUP_REMOVED lines=12> */
.L_x_68:
[----:B------:R-:W-:Y:S05]  /*2f90*/  BSYNC B1 ;  /* 0x0000000000017941 */ /* 0x000fea0003800000 */
.L_x_67:
        /* <DEDUP_REMOVED lines=12> */
.L_x_70:
[----:B------:R-:W-:Y:S05]  /*3060*/  BSYNC B1 ;  /* 0x0000000000017941 */ /* 0x000fea0003800000 */
.L_x_69:
        /* <DEDUP_REMOVED lines=12> */
.L_x_72:
[----:B------:R-:W-:Y:S05]  /*3130*/  BSYNC B1 ;  /* 0x0000000000017941 */ /* 0x000fea0003800000 */
.L_x_71:
        /* <DEDUP_REMOVED lines=12> */
.L_x_74:
[----:B------:R-:W-:Y:S05]  /*3200*/  BSYNC B1 ;  /* 0x0000000000017941 */ /* 0x000fea0003800000 */
.L_x_73:
        /* <DEDUP_REMOVED lines=12> */
.L_x_76:
[----:B------:R-:W-:Y:S05]  /*32d0*/  BSYNC B1 ;  /* 0x0000000000017941 */ /* 0x000fea0003800000 */
.L_x_75:
        /* <DEDUP_REMOVED lines=12> */
.L_x_78:
[----:B------:R-:W-:Y:S05]  /*33a0*/  BSYNC B1 ;  /* 0x0000000000017941 */ /* 0x000fea0003800000 */
.L_x_77:
        /* <DEDUP_REMOVED lines=12> */
.L_x_80:
[----:B------:R-:W-:Y:S05]  /*3470*/  BSYNC B1 ;  /* 0x0000000000017941 */ /* 0x000fea0003800000 */
.L_x_79:
        /* <DEDUP_REMOVED lines=12> */
.L_x_82:
[----:B------:R-:W-:Y:S05]  /*3540*/  BSYNC B1 ;  /* 0x0000000000017941 */ /* 0x000fea0003800000 */
.L_x_81:
        /* <DEDUP_REMOVED lines=12> */
.L_x_84:
[----:B------:R-:W-:Y:S05]  /*3610*/  BSYNC B1 ;  /* 0x0000000000017941 */ /* 0x000fea0003800000 */
.L_x_83:
        /* <DEDUP_REMOVED lines=12> */
.L_x_86:
[----:B------:R-:W-:Y:S05]  /*36e0*/  BSYNC B1 ;  /* 0x0000000000017941 */ /* 0x000fea0003800000 */
.L_x_85:
        /* <DEDUP_REMOVED lines=12> */
.L_x_88:
[----:B------:R-:W-:Y:S05]  /*37b0*/  BSYNC B1 ;  /* 0x0000000000017941 */ /* 0x000fea0003800000 */
.L_x_87:
        /* <DEDUP_REMOVED lines=12> */
.L_x_90:
[----:B------:R-:W-:Y:S05]  /*3880*/  BSYNC B1 ;  /* 0x0000000000017941 */ /* 0x000fea0003800000 */
.L_x_89:
        /* <DEDUP_REMOVED lines=12> */
.L_x_92:
[----:B------:R-:W-:Y:S05]  /*3950*/  BSYNC B1 ;  /* 0x0000000000017941 */ /* 0x000fea0003800000 */
.L_x_91:
        /* <DEDUP_REMOVED lines=12> */
.L_x_94:
[----:B------:R-:W-:Y:S05]  /*3a20*/  BSYNC B1 ;  /* 0x0000000000017941 */ /* 0x000fea0003800000 */
.L_x_93:
        /* <DEDUP_REMOVED lines=12> */
.L_x_96:
[----:B------:R-:W-:Y:S05]  /*3af0*/  BSYNC B1 ;  /* 0x0000000000017941 */ /* 0x000fea0003800000 */
.L_x_95:
        /* <DEDUP_REMOVED lines=12> */
.L_x_98:
[----:B------:R-:W-:Y:S05]  /*3bc0*/  BSYNC B1 ;  /* 0x0000000000017941 */ /* 0x000fea0003800000 */
.L_x_97:
        /* <DEDUP_REMOVED lines=12> */
.L_x_100:
[----:B------:R-:W-:Y:S05]  /*3c90*/  BSYNC B1 ;  /* 0x0000000000017941 */ /* 0x000fea0003800000 */
.L_x_99:
        /* <DEDUP_REMOVED lines=12> */
.L_x_102:
[----:B------:R-:W-:Y:S05]  /*3d60*/  BSYNC B1 ;  /* 0x0000000000017941 */ /* 0x000fea0003800000 */
.L_x_101:
        /* <DEDUP_REMOVED lines=12> */
.L_x_104:
[----:B------:R-:W-:Y:S05]  /*3e30*/  BSYNC B1 ;  /* 0x0000000000017941 */ /* 0x000fea0003800000 */
.L_x_103:
        /* <DEDUP_REMOVED lines=12> */
.L_x_106:
[----:B------:R-:W-:Y:S05]  /*3f00*/  BSYNC B1 ;  /* 0x0000000000017941 */ /* 0x000fea0003800000 */
.L_x_105:
        /* <DEDUP_REMOVED lines=12> */
.L_x_108:
[----:B------:R-:W-:Y:S05]  /*3fd0*/  BSYNC B1 ;  /* 0x0000000000017941 */ /* 0x000fea0003800000 */
.L_x_107:
        /* <DEDUP_REMOVED lines=12> */
.L_x_110:
[----:B------:R-:W-:Y:S05]  /*40a0*/  BSYNC B1 ;  /* 0x0000000000017941 */ /* 0x000fea0003800000 */
.L_x_109:
        /* <DEDUP_REMOVED lines=12> */
.L_x_112:
[----:B------:R-:W-:Y:S05]  /*4170*/  BSYNC B1 ;  /* 0x0000000000017941 */ /* 0x000fea0003800000 */
.L_x_111:
        /* <DEDUP_REMOVED lines=12> */
.L_x_114:
[----:B------:R-:W-:Y:S05]  /*4240*/  BSYNC B1 ;  /* 0x0000000000017941 */ /* 0x000fea0003800000 */
.L_x_113:
        /* <DEDUP_REMOVED lines=12> */
.L_x_116:
[----:B------:R-:W-:Y:S05]  /*4310*/  BSYNC B1 ;  /* 0x0000000000017941 */ /* 0x000fea0003800000 */
.L_x_115:
        /* <DEDUP_REMOVED lines=12> */
.L_x_118:
[----:B------:R-:W-:Y:S05]  /*43e0*/  BSYNC B1 ;  /* 0x0000000000017941 */ /* 0x000fea0003800000 */
.L_x_117:
        /* <DEDUP_REMOVED lines=12> */
.L_x_120:
[----:B------:R-:W-:Y:S05]  /*44b0*/  BSYNC B1 ;  /* 0x0000000000017941 */ /* 0x000fea0003800000 */
.L_x_119:
[----:B-1---5:R-:W-:Y:S01]  /*44c0*/  HADD2.F32 R74, -RZ, R139.H0_H0 ;  /* 0x2000008bff4a7230 */ /* 0x022fe20000004100 */
[----:B------:R-:W-:Y:S01]  /*44d0*/  ISETP.GT.AND P1, PT, R3, 0x59, P1 ;  /* 0x000000590300780c */ /* 0x000fe20000f24270 */
[----:B------:R-:W-:Y:S01]  /*44e0*/  BSSY B1, `(.L_x_121) ;  /* 0x000000b000017945 */ /* 0x000fe20003800000 */
[----:B------:R-:W-:Y:S02]  /*44f0*/  IADD3 R123, P0, R123, 0x80, RZ ;  /* 0x000000807b7b7810 */ /* 0x000fe40007f1e0ff */
        /* <DEDUP_REMOVED lines=9> */
.L_x_122:
[----:B------:R-:W-:Y:S05]  /*4590*/  BSYNC B1 ;  /* 0x0000000000017941 */ /* 0x000fea0003800000 */
.L_x_121:
[----:B-1---5:R-:W-:Y:S01]  /*45a0*/  HADD2.F32 R74, -RZ, R139.H0_H0 ;  /* 0x2000008bff4a7230 */ /* 0x022fe20000004100 */
[----:B------:R-:W-:Y:S01]  /*45b0*/  BSSY B1, `(.L_x_123) ;  /* 0x0000011000017945 */ /* 0x000fe20003800000 */
[----:B------:R-:W-:Y:S01]  /*45c0*/  IMAD.X R125, RZ, RZ, R125, P0 ;  /* 0x000000ffff7d7224 */ /* 0x000fe200000e067d */
[----:B------:R-:W-:Y:S02]  /*45d0*/  ISETP.GT.AND P0, PT, R122, 0x80, PT ;  /* 0x000000807a00780c */ /* 0x000fe40003f04270 */
[----:B------:R-:W-:Y:S01]  /*45e0*/  FMUL R74, R74, R121 ;  /* 0x000000794a4a7220 */ /* 0x000fe20000400000 */
[----:B------:R-:W-:Y:S01]  /*45f0*/  IMAD R76, R125, R12, RZ ;  /* 0x0000000c7d4c7224 */ /* 0x000fe200078e02ff */
[----:B------:R-:W-:Y:S02]  /*4600*/  ISETP.GT.AND P3, PT, R3, RZ, P0 ;  /* 0x000000ff0300720c */ /* 0x000fe40000764270 */
[----:B------:R-:W-:Y:S01]  /*4610*/  FFMA R119, R119, R120, R74 ;  /* 0x0000007877777223 */ /* 0x000fe2000000004a */
[----:B------:R-:W-:-:S02]  /*4620*/  IMAD R81, R123, R13, R76 ;  /* 0x0000000d7b517224 */ /* 0x000fc400078e024c */
[----:B------:R-:W-:Y:S02]  /*4630*/  IMAD.WIDE.U32 R74, R123, R12, R20 ;  /* 0x0000000c7b4a7225 */ /* 0x000fe400078e0014 */
[----:B------:R-:W-:Y:S02]  /*4640*/  F2FP.F16.F32.PACK_AB R119, RZ, R119 ;  /* 0x00000077ff77723e */ /* 0x000fe400000000ff */
[----:B------:R-:W-:Y:S01]  /*4650*/  IMAD.IADD R13, R75, 0x1, R81 ;  /* 0x000000014b0d7824 */ /* 0x000fe200078e0251 */
[C---:B------:R-:W-:Y:S02]  /*4660*/  LEA R76, P2, R74.reuse, R8, 0x1 ;  /* 0x000000084a4c7211 */ /* 0x040fe400078408ff */
[----:B------:R1:W-:Y:S02]  /*4670*/  @P1 STG.E.U16 desc[UR36][R134.64+0xb2], R119 ;  /* 0x0000b27786001986 */ /* 0x0003e4000c101524 */
[----:B------:R-:W-:Y:S01]  /*4680*/  LEA.HI.X R77, R74, R9, R13, 0x1, P2 ;  /* 0x000000094a4d7211 */ /* 0x000fe200010f0c0d */
[----:B------:R-:W-:Y:S01]  /*4690*/  IMAD.WIDE.U32 R74, R123, R12, R6 ;  /* 0x0000000c7b4a7225 */ /* 0x000fe200078e0006 */
[----:B------:R-:W-:Y:S07]  /*46a0*/  @!P3 BRA `(.L_x_124) ;  /* 0x000000000004b947 */ /* 0x000fee0003800000 */
[----:B------:R0:W5:Y:S02]  /*46b0*/  LDG.E.LTC128B.U16 R139, desc[UR36][R76.64] ;  /* 0x000000244c8b7981 */ /* 0x000164000c1e1520 */
.L_x_124:
[----:B------:R-:W-:Y:S05]  /*46c0*/  BSYNC B1 ;  /* 0x0000000000017941 */ /* 0x000fea0003800000 */
.L_x_123:
[----:B0----5:R-:W-:Y:S01]  /*46d0*/  HADD2.F32 R76, -RZ, R139.H0_H0 ;  /* 0x2000008bff4c7230 */ /* 0x021fe20000004100 */
[----:B------:R-:W-:Y:S01]  /*46e0*/  ISETP.GT.AND P2, PT, R3, 0x1, P0 ;  /* 0x000000010300780c */ /* 0x000fe20000744270 */
[----:B------:R-:W-:Y:S01]  /*46f0*/  IMAD.IADD R75, R81, 0x1, R75 ;  /* 0x00000001514b7824 */ /* 0x000fe200078e024b */
[----:B------:R-:W-:Y:S02]  /*4700*/  BSSY B1, `(.L_x_125) ;  /* 0x000000d000017945 */ /* 0x000fe40003800000 */
[----:B------:R-:W-:Y:S01]  /*4710*/  FMUL R13, R76, R121 ;  /* 0x000000794c0d7220 */ /* 0x000fe20000400000 */
[----:B------:R-:W-:Y:S01]  /*4720*/  LEA R76, P1, R4, R132, 0x8 ;  /* 0x00000084044c7211 */ /* 0x000fe200078240ff */
[----:B------:R-:W-:-:S04]  /*4730*/  IMAD.WIDE.U32 R78, R23, R10, R74 ;  /* 0x0000000a174e7225 */ /* 0x000fc800078e004a */
[----:B------:R-:W-:Y:S01]  /*4740*/  FFMA R13, R24, R120, R13 ;  /* 0x00000078180d7223 */ /* 0x000fe2000000000d */
[----:B------:R-:W-:Y:S01]  /*4750*/  LEA.HI.X R77, R4, R133, R5, 0x8, P1 ;  /* 0x00000085044d7211 */ /* 0x000fe200008f4405 */
[----:B------:R-:W-:Y:S01]  /*4760*/  IMAD.IADD R24, R11, 0x1, R79 ;  /* 0x000000010b187824 */ /* 0x000fe200078e024f */
[C---:B------:R-:W-:Y:S02]  /*4770*/  LEA R74, P4, R78.reuse, R8, 0x1 ;  /* 0x000000084e4a7211 */ /* 0x040fe400078808ff */
[----:B------:R-:W-:Y:S02]  /*4780*/  F2FP.F16.F32.PACK_AB R13, RZ, R13 ;  /* 0x0000000dff0d723e */ /* 0x000fe400000000ff */
[----:B------:R-:W-:-:S03]  /*4790*/  LEA.HI.X R75, R78, R9, R24, 0x1, P4 ;  /* 0x000000094e4b7211 */ /* 0x000fc600020f0c18 */
[----:B------:R0:W-:Y:S01]  /*47a0*/  @P3 STG.E.U16 desc[UR36][R76.64], R13 ;  /* 0x0000000d4c003986 */ /* 0x0001e2000c101524 */
[----:B------:R-:W-:Y:S05]  /*47b0*/  @!P2 BRA `(.L_x_126) ;  /* 0x000000000004a947 */ /* 0x000fea0003800000 */
[----:B------:R0:W5:Y:S02]  /*47c0*/  LDG.E.LTC128B.U16 R139, desc[UR36][R74.64+0x2] ;  /* 0x000002244a8b7981 */ /* 0x000164000c1e1520 */
.L_x_126:
[----:B------:R-:W-:Y:S05]  /*47d0*/  BSYNC B1 ;  /* 0x0000000000017941 */ /* 0x000fea0003800000 */
.L_x_125:
[----:B-----5:R-:W-:Y:S01]  /*47e0*/  HADD2.F32 R4, -RZ, R139.H0_H0 ;  /* 0x2000008bff047230 */ /* 0x020fe20000004100 */
[----:B------:R-:W-:Y:S01]  /*47f0*/  ISETP.GT.AND P1, PT, R122, 0x88, PT ;  /* 0x000000887a00780c */ /* 0x000fe20003f24270 */
[----:B0-----:R-:W-:Y:S01]  /*4800*/  IMAD.WIDE.U32 R12, R123, R12, R126 ;  /* 0x0000000c7b0c7225 */ /* 0x001fe200078e007e */
[----:B------:R-:W-:Y:S03]  /*4810*/  BSSY B1, `(.L_x_127) ;  /* 0x0000011000017945 */ /* 0x000fe60003800000 */
[----:B------:R-:W-:Y:S01]  /*4820*/  FMUL R4, R4, R121 ;  /* 0x0000007904047220 */ /* 0x000fe20000400000 */
[----:B------:R-:W-:Y:S01]  /*4830*/  IMAD.IADD R81, R81, 0x1, R13 ;  /* 0x0000000151517824 */ /* 0x000fe200078e020d */
[----:B------:R-:W-:Y:S01]  /*4840*/  IADD3 R14, P5, R14, R12, RZ ;  /* 0x0000000c0e0e7210 */ /* 0x000fe20007fbe0ff */
[----:B------:R-:W-:Y:S02]  /*4850*/  @P2 IMAD.MOV.U32 R15, RZ, RZ, R77 ;  /* 0x000000ffff0f2224 */ /* 0x000fe400078e004d */
[----:B------:R-:W-:Y:S01]  /*4860*/  FFMA R4, R25, R120, R4 ;  /* 0x0000007819047223 */ /* 0x000fe20000000004 */
[----:B------:R-:W-:-:S02]  /*4870*/  ISETP.GT.AND P3, PT, R3, RZ, P1 ;  /* 0x000000ff0300720c */ /* 0x000fc40000f64270 */
[----:B------:R-:W-:Y:S02]  /*4880*/  IADD3.X R20, R81, R21, RZ, P5, !PT ;  /* 0x0000001551147210 */ /* 0x000fe40002ffe4ff */
[----:B------:R-:W-:Y:S02]  /*4890*/  F2FP.F16.F32.PACK_AB R5, RZ, R4 ;  /* 0x00000004ff05723e */ /* 0x000fe400000000ff */
[C---:B------:R-:W-:Y:S02]  /*48a0*/  LEA R4, P5, R14.reuse, R8, 0x1 ;  /* 0x000000080e047211 */ /* 0x040fe400078a08ff */
[----:B------:R-:W-:Y:S02]  /*48b0*/  PRMT R21, R5, 0x7610, R21 ;  /* 0x0000761005157816 */ /* 0x000fe40000000015 */
[----:B------:R-:W-:Y:S01]  /*48c0*/  LEA.HI.X R5, R14, R9, R20, 0x1, P5 ;  /* 0x000000090e057211 */ /* 0x000fe200028f0c14 */
[----:B------:R-:W-:Y:S01]  /*48d0*/  @P2 IMAD.MOV.U32 R14, RZ, RZ, R76 ;  /* 0x000000ffff0e2224 */ /* 0x000fe200078e004c */
[----:B------:R-:W-:-:S04]  /*48e0*/  IADD3 R12, P4, R6, R12, RZ ;  /* 0x0000000c060c7210 */ /* 0x000fc80007f9e0ff */
[----:B------:R0:W-:Y:S01]  /*48f0*/  @P2 STG.E.U16 desc[UR36][R14.64+0x2], R21 ;  /* 0x000002150e002986 */ /* 0x0001e2000c101524 */
[----:B------:R-:W-:Y:S08]  /*4900*/  @!P3 BRA `(.L_x_128) ;  /* 0x000000000004b947 */ /* 0x000ff00003800000 */
[----:B------:R0:W5:Y:S02]  /*4910*/  LDG.E.LTC128B.U16 R139, desc[UR36][R4.64] ;  /* 0x00000024048b7981 */ /* 0x000164000c1e1520 */
.L_x_128:
[----:B------:R-:W-:Y:S05]  /*4920*/  BSYNC B1 ;  /* 0x0000000000017941 */ /* 0x000fea0003800000 */
.L_x_127:
[----:B0----5:R-:W-:Y:S01]  /*4930*/  HADD2.F32 R4, -RZ, R139.H0_H0 ;  /* 0x2000008bff047230 */ /* 0x021fe20000004100 */
[----:B------:R-:W-:Y:S01]  /*4940*/  ISETP.GT.AND P2, PT, R3, 0x1, P1 ;  /* 0x000000010300780c */ /* 0x000fe20000f44270 */
[----:B------:R-:W-:Y:S01]  /*4950*/  IMAD.X R13, R7, 0x1, R81, P4 ;  /* 0x00000001070d7824 */ /* 0x000fe200020e0651 */
[----:B------:R-:W-:Y:S01]  /*4960*/  IADD3 R72, P4, R76, R72, RZ ;  /* 0x000000484c487210 */ /* 0x000fe20007f9e0ff */
[----:B------:R-:W-:Y:S01]  /*4970*/  BSSY B1, `(.L_x_129) ;  /* 0x000000c000017945 */ /* 0x000fe20003800000 */
[----:B------:R-:W-:Y:S01]  /*4980*/  FMUL R7, R4, R121 ;  /* 0x0000007904077220 */ /* 0x000fe20000400000 */
[----:B------:R-:W-:-:S04]  /*4990*/  IMAD.WIDE.U32 R4, R23, R10, R12 ;  /* 0x0000000a17047225 */ /* 0x000fc800078e000c */
[----:B------:R-:W-:Y:S01]  /*49a0*/  FFMA R7, R26, R120, R7 ;  /* 0x000000781a077223 */ /* 0x000fe20000000007 */
[----:B------:R-:W-:Y:S01]  /*49b0*/  IMAD.X R73, R77, 0x1, R73, P4 ;  /* 0x000000014d497824 */ /* 0x000fe200020e0649 */
[----:B------:R-:W-:Y:S01]  /*49c0*/  LEA R8, P5, R4, R8, 0x1 ;  /* 0x0000000804087211 */ /* 0x000fe200078a08ff */
[----:B------:R-:W-:Y:S02]  /*49d0*/  IMAD.IADD R11, R11, 0x1, R5 ;  /* 0x000000010b0b7824 */ /* 0x000fe400078e0205 */
[----:B------:R-:W-:-:S03]  /*49e0*/  F2FP.F16.F32.PACK_AB R7, RZ, R7 ;  /* 0x00000007ff07723e */ /* 0x000fc600000000ff */
[----:B------:R-:W-:Y:S02]  /*49f0*/  LEA.HI.X R9, R4, R9, R11, 0x1, P5 ;  /* 0x0000000904097211 */ /* 0x000fe400028f0c0b */
[----:B------:R0:W-:Y:S01]  /*4a00*/  @P3 STG.E.U16 desc[UR36][R72.64], R7 ;  /* 0x0000000748003986 */ /* 0x0001e2000c101524 */
[----:B------:R-:W-:Y:S05]  /*4a10*/  @!P2 BRA `(.L_x_130) ;  /* 0x000000000004a947 */ /* 0x000fea0003800000 */
[----:B------:R0:W5:Y:S02]  /*4a20*/  LDG.E.LTC128B.U16 R139, desc[UR36][R8.64+0x2] ;  /* 0x00000224088b7981 */ /* 0x000164000c1e1520 */
.L_x_130:
[----:B------:R-:W-:Y:S05]  /*4a30*/  BSYNC B1 ;  /* 0x0000000000017941 */ /* 0x000fea0003800000 */
.L_x_129:
[----:B-----5:R-:W-:Y:S01]  /*4a40*/  HADD2.F32 R4, -RZ, R139.H0_H0 ;  /* 0x2000008bff047230 */ /* 0x020fe20000004100 */
        /* <DEDUP_REMOVED lines=11> */
.L_x_132:
[----:B------:R-:W-:Y:S05]  /*4b00*/  BSYNC B1 ;  /* 0x0000000000017941 */ /* 0x000fea0003800000 */
.L_x_131:
[----:B0----5:R-:W-:Y:S01]  /*4b10*/  HADD2.F32 R4, -RZ, R139.H0_H0 ;  /* 0x2000008bff047230 */ /* 0x021fe20000004100 */
        /* <DEDUP_REMOVED lines=11> */
.L_x_134:
[----:B------:R-:W-:Y:S05]  /*4bd0*/  BSYNC B1 ;  /* 0x0000000000017941 */ /* 0x000fea0003800000 */
.L_x_133:
[----:B0----5:R-:W-:Y:S01]  /*4be0*/  HADD2.F32 R4, -RZ, R139.H0_H0 ;  /* 0x2000008bff047230 */ /* 0x021fe20000004100 */
        /* <DEDUP_REMOVED lines=11> */
.L_x_136:
[----:B------:R-:W-:Y:S05]  /*4ca0*/  BSYNC B1 ;  /* 0x0000000000017941 */ /* 0x000fea0003800000 */
.L_x_135:
[----:B0----5:R-:W-:Y:S01]  /*4cb0*/  HADD2.F32 R4, -RZ, R139.H0_H0 ;  /* 0x2000008bff047230 */ /* 0x021fe20000004100 */
[----:B------:R-:W-:Y:S01]  /*4cc0*/  ISETP.GT.AND P2, PT, R3, 0x9, P1 ;  /* 0x000000090300780c */ /* 0x000fe20000f44270 */
[----:B------:R-:W-:Y:S03]  /*4cd0*/  BSSY B1, `(.L_x_137) ;  /* 0x000000a000017945 */ /* 0x000fe60003800000 */
[----:B------:R-:W-:Y:S01]  /*4ce0*/  FMUL R5, R4, R121 ;  /* 0x0000007904057220 */ /* 0x000fe20000400000 */
[----:B------:R-:W-:-:S03]  /*4cf0*/  @P3 MOV R4, R72 ;  /* 0x0000004800043202 */ /* 0x000fc60000000f00 */
[----:B------:R-:W-:-:S05]  /*4d00*/  FFMA R5, R30, R120, R5 ;  /* 0x000000781e057223 */ /* 0x000fca0000000005 */
[----:B------:R-:W-:-:S04]  /*4d10*/  F2FP.F16.F32.PACK_AB R5, RZ, R5 ;  /* 0x00000005ff05723e */ /* 0x000fc800000000ff */
[----:B------:R-:W-:Y:S01]  /*4d20*/  PRMT R6, R5, 0x7610, R6 ;  /* 0x0000761005067816 */ /* 0x000fe20000000006 */
[----:B------:R-:W-:-:S05]  /*4d30*/  @P3 IMAD.MOV.U32 R5, RZ, RZ, R73 ;  /* 0x000000ffff053224 */ /* 0x000fca00078e0049 */
[----:B------:R0:W-:Y:S01]  /*4d40*/  @P3 STG.E.U16 desc[UR36][R4.64+0x10], R6 ;  /* 0x0000100604003986 */ /* 0x0001e2000c101524 */
[----:B------:R-:W-:Y:S05]  /*4d50*/  @!P2 BRA `(.L_x_138) ;  /* 0x000000000004a947 */ /* 0x000fea0003800000 */
[----:B------:R0:W5:Y:S02]  /*4d60*/  LDG.E.LTC128B.U16 R139, desc[UR36][R8.64+0x12] ;  /* 0x00001224088b7981 */ /* 0x000164000c1e1520 */
.L_x_138:
[----:B------:R-:W-:Y:S05]  /*4d70*/  BSYNC B1 ;  /* 0x0000000000017941 */ /* 0x000fea0003800000 */
.L_x_137:
        /* <DEDUP_REMOVED lines=12> */
.L_x_140:
[----:B------:R-:W-:Y:S05]  /*4e40*/  BSYNC B1 ;  /* 0x0000000000017941 */ /* 0x000fea0003800000 */
.L_x_139:
        /* <DEDUP_REMOVED lines=12> */
.L_x_142:
[----:B------:R-:W-:Y:S05]  /*4f10*/  BSYNC B1 ;  /* 0x0000000000017941 */ /* 0x000fea0003800000 */
.L_x_141:
        /* <DEDUP_REMOVED lines=12> */
.L_x_144:
[----:B------:R-:W-:Y:S05]  /*4fe0*/  BSYNC B1 ;  /* 0x0000000000017941 */ /* 0x000fea0003800000 */
.L_x_143:
        /* <DEDUP_REMOVED lines=12> */
.L_x_146:
[----:B------:R-:W-:Y:S05]  /*50b0*/  BSYNC B1 ;  /* 0x0000000000017941 */ /* 0x000fea0003800000 */
.L_x_145:
        /* <DEDUP_REMOVED lines=12> */
.L_x_148:
[----:B------:R-:W-:Y:S05]  /*5180*/  BSYNC B1 ;  /* 0x0000000000017941 */ /* 0x000fea0003800000 */
.L_x_147:
        /* <DEDUP_REMOVED lines=12> */
.L_x_150:
[----:B------:R-:W-:Y:S05]  /*5250*/  BSYNC B1 ;  /* 0x0000000000017941 */ /* 0x000fea0003800000 */
.L_x_149:
        /* <DEDUP_REMOVED lines=12> */
.L_x_152:
[----:B------:R-:W-:Y:S05]  /*5320*/  BSYNC B1 ;  /* 0x0000000000017941 */ /* 0x000fea0003800000 */
.L_x_151:
        /* <DEDUP_REMOVED lines=12> */
.L_x_154:
[----:B------:R-:W-:Y:S05]  /*53f0*/  BSYNC B1 ;  /* 0x0000000000017941 */ /* 0x000fea0003800000 */
.L_x_153:
        /* <DEDUP_REMOVED lines=12> */
.L_x_156:
[----:B------:R-:W-:Y:S05]  /*54c0*/  BSYNC B1 ;  /* 0x0000000000017941 */ /* 0x000fea0003800000 */
.L_x_155:
        /* <DEDUP_REMOVED lines=12> */
.L_x_158:
[----:B------:R-:W-:Y:S05]  /*5590*/  BSYNC B1 ;  /* 0x0000000000017941 */ /* 0x000fea0003800000 */
.L_x_157:
        /* <DEDUP_REMOVED lines=12> */
.L_x_160:
[----:B------:R-:W-:Y:S05]  /*5660*/  BSYNC B1 ;  /* 0x0000000000017941 */ /* 0x000fea0003800000 */
.L_x_159:
        /* <DEDUP_REMOVED lines=12> */
.L_x_162:
[----:B------:R-:W-:Y:S05]  /*5730*/  BSYNC B1 ;  /* 0x0000000000017941 */ /* 0x000fea0003800000 */
.L_x_161:
        /* <DEDUP_REMOVED lines=12> */
.L_x_164:
[----:B------:R-:W-:Y:S05]  /*5800*/  BSYNC B1 ;  /* 0x0000000000017941 */ /* 0x000fea0003800000 */
.L_x_163:
        /* <DEDUP_REMOVED lines=12> */
.L_x_166:
[----:B------:R-:W-:Y:S05]  /*58d0*/  BSYNC B1 ;  /* 0x0000000000017941 */ /* 0x000fea0003800000 */
.L_x_165:
        /* <DEDUP_REMOVED lines=12> */
.L_x_168:
[----:B------:R-:W-:Y:S05]  /*59a0*/  BSYNC B1 ;  /* 0x0000000000017941 */ /* 0x000fea0003800000 */
.L_x_167:
        /* <DEDUP_REMOVED lines=12> */
.L_x_170:
[----:B------:R-:W-:Y:S05]  /*5a70*/  BSYNC B1 ;  /* 0x0000000000017941 */ /* 0x000fea0003800000 */
.L_x_169:
        /* <DEDUP_REMOVED lines=12> */
.L_x_172:
[----:B------:R-:W-:Y:S05]  /*5b40*/  BSYNC B1 ;  /* 0x0000000000017941 */ /* 0x000fea0003800000 */
.L_x_171:
        /* <DEDUP_REMOVED lines=12> */
.L_x_174:
[----:B------:R-:W-:Y:S05]  /*5c10*/  BSYNC B1 ;  /* 0x0000000000017941 */ /* 0x000fea0003800000 */
.L_x_173:
        /* <DEDUP_REMOVED lines=12> */
.L_x_176:
[----:B------:R-:W-:Y:S05]  /*5ce0*/  BSYNC B1 ;  /* 0x0000000000017941 */ /* 0x000fea0003800000 */
.L_x_175:
        /* <DEDUP_REMOVED lines=12> */
.L_x_178:
[----:B------:R-:W-:Y:S05]  /*5db0*/  BSYNC B1 ;  /* 0x0000000000017941 */ /* 0x000fea0003800000 */
.L_x_177:
        /* <DEDUP_REMOVED lines=12> */
.L_x_180:
[----:B------:R-:W-:Y:S05]  /*5e80*/  BSYNC B1 ;  /* 0x0000000000017941 */ /* 0x000fea0003800000 */
.L_x_179:
        /* <DEDUP_REMOVED lines=12> */
.L_x_182:
[----:B------:R-:W-:Y:S05]  /*5f50*/  BSYNC B1 ;  /* 0x0000000000017941 */ /* 0x000fea0003800000 */
.L_x_181:
        /* <DEDUP_REMOVED lines=12> */
.L_x_184:
[----:B------:R-:W-:Y:S05]  /*6020*/  BSYNC B1 ;  /* 0x0000000000017941 */ /* 0x000fea0003800000 */
.L_x_183:
        /* <DEDUP_REMOVED lines=12> */
.L_x_186:
[----:B------:R-:W-:Y:S05]  /*60f0*/  BSYNC B1 ;  /* 0x0000000000017941 */ /* 0x000fea0003800000 */
.L_x_185:
        /* <DEDUP_REMOVED lines=12> */
.L_x_188:
[----:B------:R-:W-:Y:S05]  /*61c0*/  BSYNC B1 ;  /* 0x0000000000017941 */ /* 0x000fea0003800000 */
.L_x_187:
        /* <DEDUP_REMOVED lines=12> */
.L_x_190:
[----:B------:R-:W-:Y:S05]  /*6290*/  BSYNC B1 ;  /* 0x0000000000017941 */ /* 0x000fea0003800000 */
.L_x_189:
        /* <DEDUP_REMOVED lines=12> */
.L_x_192:
[----:B------:R-:W-:Y:S05]  /*6360*/  BSYNC B1 ;  /* 0x0000000000017941 */ /* 0x000fea0003800000 */
.L_x_191:
        /* <DEDUP_REMOVED lines=12> */
.L_x_194:
[----:B------:R-:W-:Y:S05]  /*6430*/  BSYNC B1 ;  /* 0x0000000000017941 */ /* 0x000fea0003800000 */
.L_x_193:
        /* <DEDUP_REMOVED lines=12> */
.L_x_196:
[----:B------:R-:W-:Y:S05]  /*6500*/  BSYNC B1 ;  /* 0x0000000000017941 */ /* 0x000fea0003800000 */
.L_x_195:
        /* <DEDUP_REMOVED lines=12> */
.L_x_198:
[----:B------:R-:W-:Y:S05]  /*65d0*/  BSYNC B1 ;  /* 0x0000000000017941 */ /* 0x000fea0003800000 */
.L_x_197:
        /* <DEDUP_REMOVED lines=12> */
.L_x_200:
[----:B------:R-:W-:Y:S05]  /*66a0*/  BSYNC B1 ;  /* 0x0000000000017941 */ /* 0x000fea0003800000 */
.L_x_199:
        /* <DEDUP_REMOVED lines=12> */
.L_x_202:
[----:B------:R-:W-:Y:S05]  /*6770*/  BSYNC B1 ;  /* 0x0000000000017941 */ /* 0x000fea0003800000 */
.L_x_201:
        /* <DEDUP_REMOVED lines=12> */
.L_x_204:
[----:B------:R-:W-:Y:S05]  /*6840*/  BSYNC B1 ;  /* 0x0000000000017941 */ /* 0x000fea0003800000 */
.L_x_203:
        /* <DEDUP_REMOVED lines=12> */
.L_x_206:
[----:B------:R-:W-:Y:S05]  /*6910*/  BSYNC B1 ;  /* 0x0000000000017941 */ /* 0x000fea0003800000 */
.L_x_205:
        /* <DEDUP_REMOVED lines=12> */
.L_x_208:
[----:B------:R-:W-:Y:S05]  /*69e0*/  BSYNC B1 ;  /* 0x0000000000017941 */ /* 0x000fea0003800000 */
.L_x_207:
        /* <DEDUP_REMOVED lines=12> */
.L_x_210:
[----:B------:R-:W-:Y:S05]  /*6ab0*/  BSYNC B1 ;  /* 0x0000000000017941 */ /* 0x000fea0003800000 */
.L_x_209:
        /* <DEDUP_REMOVED lines=12> */
.L_x_212:
[----:B------:R-:W-:Y:S05]  /*6b80*/  BSYNC B1 ;  /* 0x0000000000017941 */ /* 0x000fea0003800000 */
.L_x_211:
        /* <DEDUP_REMOVED lines=12> */
.L_x_214:
[----:B------:R-:W-:Y:S05]  /*6c50*/  BSYNC B1 ;  /* 0x0000000000017941 */ /* 0x000fea0003800000 */
.L_x_213:
[----:B0----5:R-:W-:Y:S01]  /*6c60*/  HADD2.F32 R4, -RZ, R139.H0_H0 ;  /* 0x2000008bff047230 */ /* 0x021fe20000004100 */
[----:B------:R-:W-:Y:S01]  /*6c70*/  ISETP.GT.AND P2, PT, R3, 0x58, P1 ;  /* 0x000000580300780c */ /* 0x000fe20000f44270 */
[----:B------:R-:W-:Y:S03]  /*6c80*/  BSSY B1, `(.L_x_215) ;  /* 0x0000007000017945 */ /* 0x000fe60003800000 */
[----:B------:R-:W-:-:S04]  /*6c90*/  FMUL R4, R4, R121 ;  /* 0x0000007904047220 */ /* 0x000fc80000400000 */
[----:B------:R-:W-:-:S05]  /*6ca0*/  FFMA R4, R69, R120, R4 ;  /* 0x0000007845047223 */ /* 0x000fca0000000004 */
[----:B------:R-:W-:-:S05]  /*6cb0*/  F2FP.F16.F32.PACK_AB R4, RZ, R4 ;  /* 0x00000004ff04723e */ /* 0x000fca00000000ff */
[----:B------:R0:W-:Y:S01]  /*6cc0*/  @P0 STG.E.U16 desc[UR36][R76.64+0xb2], R4 ;  /* 0x0000b2044c000986 */ /* 0x0001e2000c101524 */
[----:B------:R-:W-:Y:S05]  /*6cd0*/  @!P2 BRA `(.L_x_216) ;  /* 0x000000000004a947 */ /* 0x000fea0003800000 */
[----:B------:R0:W5:Y:S02]  /*6ce0*/  LDG.E.LTC128B.U16 R139, desc[UR36][R8.64+0xb0] ;  /* 0x0000b024088b7981 */ /* 0x000164000c1e1520 */
.L_x_216:
[----:B------:R-:W-:Y:S05]  /*6cf0*/  BSYNC B1 ;  /* 0x0000000000017941 */ /* 0x000fea0003800000 */
.L_x_215:
        /* <DEDUP_REMOVED lines=12> */
.L_x_218:
[----:B------:R-:W-:Y:S05]  /*6dc0*/  BSYNC B1 ;  /* 0x0000000000017941 */ /* 0x000fea0003800000 */
.L_x_217:
[----:B------:R-:W-:Y:S05]  /*6dd0*/  @!P1 BRA `(.L_x_219) ;  /* 0x0000001800fc9947 */ /* 0x000fea0003800000 */
[----:B0----5:R-:W-:-:S05]  /*6de0*/  HADD2.F32 R4, -RZ, R139.H0_H0 ;  /* 0x2000008bff047230 */ /* 0x021fca0000004100 */
[----:B------:R-:W-:-:S04]  /*6df0*/  FMUL R4, R4, R121 ;  /* 0x0000007904047220 */ /* 0x000fc80000400000 */
[----:B------:R-:W-:-:S05]  /*6e00*/  FFMA R4, R71, R120, R4 ;  /* 0x0000007847047223 */ /* 0x000fca0000000004 */
[----:B------:R-:W-:-:S05]  /*6e10*/  F2FP.F16.F32.PACK_AB R4, RZ, R4 ;  /* 0x00000004ff04723e */ /* 0x000fca00000000ff */
[----:B------:R0:W-:Y:S01]  /*6e20*/  STG.E.U16 desc[UR36][R72.64+0xb2], R4 ;  /* 0x0000b20448007986 */ /* 0x0001e2000c101524 */
[----:B------:R-:W-:Y:S05]  /*6e30*/  BRA `(.L_x_219) ;  /* 0x0000001800e47947 */ /* 0x000fea0003800000 */
.L_x_30:
[----:B------:R-:W-:Y:S01]  /*6e40*/  ULDC.64 UR4, c[0x0][0x5c0] ;  /* 0x0001700000047ab9 */ /* 0x000fe20000000a00 */
[-C--:B------:R-:W-:Y:S01]  /*6e50*/  FMUL R72, R72, R120.reuse ;  /* 0x0000007848487220 */ /* 0x080fe20000400000 */
[----:B------:R-:W-:Y:S01]  /*6e60*/  LEA R8, P2, R130, UR4, 0x1 ;  /* 0x0000000482087c11 */ /* 0x000fe2000f8408ff */
[----:B------:R-:W-:Y:S01]  /*6e70*/  FMUL R73, R73, R120 ;  /* 0x0000007849497220 */ /* 0x000fe20000400000 */
[----:B------:R-:W-:Y:S01]  /*6e80*/  ISETP.GT.AND P3, PT, R3, 0x1, P0 ;  /* 0x000000010300780c */ /* 0x000fe20000764270 */
[----:B------:R-:W-:Y:S01]  /*6e90*/  IMAD.SHL.U32 R7, R4, 0x10, RZ ;  /* 0x0000001004077824 */ /* 0x000fe200078e00ff */
[----:B------:R-:W-:Y:S01]  /*6ea0*/  F2FP.F16.F32.PACK_AB R72, RZ, R72 ;  /* 0x00000048ff48723e */ /* 0x000fe200000000ff */
[-C--:B------:R-:W-:Y:S01]  /*6eb0*/  FMUL R74, R74, R120.reuse ;  /* 0x000000784a4a7220 */ /* 0x080fe20000400000 */
[----:B------:R-:W-:Y:S01]  /*6ec0*/  LEA.HI.X R9, R130, UR5, R137, 0x1, P2 ;  /* 0x0000000582097c11 */ /* 0x000fe200090f0c89 */
[-C--:B------:R-:W-:Y:S01]  /*6ed0*/  FMUL R75, R75, R120.reuse ;  /* 0x000000784b4b7220 */ /* 0x080fe20000400000 */
[----:B------:R-:W-:Y:S01]  /*6ee0*/  ISETP.GT.AND P2, PT, R122, 0x8, PT ;  /* 0x000000087a00780c */ /* 0x000fe20003f44270 */
[-C--:B------:R-:W-:Y:S01]  /*6ef0*/  FMUL R76, R76, R120.reuse ;  /* 0x000000784c4c7220 */ /* 0x080fe20000400000 */
[----:B------:R-:W-:Y:S01]  /*6f00*/  F2FP.F16.F32.PACK_AB R73, RZ, R73 ;  /* 0x00000049ff49723e */ /* 0x000fe200000000ff */
[----:B------:R-:W-:Y:S01]  /*6f10*/  @P1 STG.E.U16 desc[UR36][R8.64], R72 ;  /* 0x0000004808001986 */ /* 0x000fe2000c101524 */
[----:B------:R-:W-:Y:S01]  /*6f20*/  ISETP.GT.AND P1, PT, R3, RZ, P2 ;  /* 0x000000ff0300720c */ /* 0x000fe20001724270 */
[----:B------:R-:W-:Y:S01]  /*6f30*/  FMUL R77, R77, R120 ;  /* 0x000000784d4d7220 */ /* 0x000fe20000400000 */
[----:B------:R-:W-:Y:S01]  /*6f40*/  SHF.L.U64.HI R6, R4, 0x4, R5 ;  /* 0x0000000404067819 */ /* 0x000fe20000010205 */
[----:B------:R-:W-:Y:S01]  /*6f50*/  @P3 STG.E.U16 desc[UR36][R8.64+0x2], R73 ;  /* 0x0000024908003986 */ /* 0x000fe2000c101524 */
[----:B------:R-:W-:Y:S01]  /*6f60*/  IADD3 R10, P4, R7, R8, RZ ;  /* 0x00000008070a7210 */ /* 0x000fe20007f9e0ff */
[----:B------:R-:W-:Y:S01]  /*6f70*/  FMUL R78, R78, R120 ;  /* 0x000000784e4e7220 */ /* 0x000fe20000400000 */
[----:B------:R-:W-:Y:S01]  /*6f80*/  F2FP.F16.F32.PACK_AB R74, RZ, R74 ;  /* 0x0000004aff4a723e */ /* 0x000fe200000000ff */
[-C--:B------:R-:W-:Y:S01]  /*6f90*/  FMUL R79, R79, R120.reuse ;  /* 0x000000784f4f7220 */ /* 0x080fe20000400000 */
[C---:B------:R-:W-:Y:S01]  /*6fa0*/  ISETP.GT.AND P3, PT, R3.reuse, 0x1, P2 ;  /* 0x000000010300780c */ /* 0x040fe20001764270 */
[----:B------:R-:W-:Y:S01]  /*6fb0*/  IMAD.X R11, R6, 0x1, R9, P4 ;  /* 0x00000001060b7824 */ /* 0x000fe200020e0609 */
[C---:B------:R-:W-:Y:S01]  /*6fc0*/  ISETP.GT.AND P5, PT, R3.reuse, 0x8, P0 ;  /* 0x000000080300780c */ /* 0x040fe200007a4270 */
[-C--:B------:R-:W-:Y:S01]  /*6fd0*/  FMUL R80, R80, R120.reuse ;  /* 0x0000007850507220 */ /* 0x080fe20000400000 */
[----:B------:R-:W-:Y:S01]  /*6fe0*/  ISETP.GT.AND P4, PT, R3, 0x9, P0 ;  /* 0x000000090300780c */ /* 0x000fe20000784270 */
[-C--:B------:R-:W-:Y:S01]  /*6ff0*/  FMUL R81, R81, R120.reuse ;  /* 0x0000007851517220 */ /* 0x080fe20000400000 */
[----:B------:R-:W-:Y:S01]  /*7000*/  @P1 STG.E.U16 desc[UR36][R10.64], R74 ;  /* 0x0000004a0a001986 */ /* 0x000fe2000c101524 */
[----:B------:R-:W-:Y:S01]  /*7010*/  ISETP.GT.AND P1, PT, R3, 0x8, P2 ;  /* 0x000000080300780c */ /* 0x000fe20001724270 */
[-C--:B------:R-:W-:Y:S01]  /*7020*/  FMUL R82, R82, R120.reuse ;  /* 0x0000007852527220 */ /* 0x080fe20000400000 */
[----:B------:R-:W-:Y:S01]  /*7030*/  F2FP.F16.F32.PACK_AB R75, RZ, R75 ;  /* 0x0000004bff4b723e */ /* 0x000fe200000000ff */
[----:B------:R-:W-:Y:S01]  /*7040*/  FMUL R83, R83, R120 ;  /* 0x0000007853537220 */ /* 0x000fe20000400000 */
[----:B------:R-:W-:Y:S01]  /*7050*/  F2FP.F16.F32.PACK_AB R76, RZ, R76 ;  /* 0x0000004cff4c723e */ /* 0x000fe200000000ff */
[----:B------:R-:W-:Y:S01]  /*7060*/  FMUL R84, R84, R120 ;  /* 0x0000007854547220 */ /* 0x000fe20000400000 */
[----:B------:R-:W-:Y:S01]  /*7070*/  F2FP.F16.F32.PACK_AB R77, RZ, R77 ;  /* 0x0000004dff4d723e */ /* 0x000fe200000000ff */
[----:B------:R-:W-:Y:S01]  /*7080*/  @P3 STG.E.U16 desc[UR36][R10.64+0x2], R75 ;  /* 0x0000024b0a003986 */ /* 0x000fe2000c101524 */
[----:B------:R-:W-:Y:S01]  /*7090*/  F2FP.F16.F32.PACK_AB R78, RZ, R78 ;  /* 0x0000004eff4e723e */ /* 0x000fe200000000ff */
[-C--:B------:R-:W-:Y:S01]  /*70a0*/  FMUL R85, R85, R120.reuse ;  /* 0x0000007855557220 */ /* 0x080fe20000400000 */
[C---:B------:R-:W-:Y:S01]  /*70b0*/  ISETP.GT.AND P3, PT, R3.reuse, 0x9, P2 ;  /* 0x000000090300780c */ /* 0x040fe20001764270 */
[----:B------:R-:W-:Y:S01]  /*70c0*/  @P5 STG.E.U16 desc[UR36][R8.64+0x10], R76 ;  /* 0x0000104c08005986 */ /* 0x000fe2000c101524 */
[C---:B------:R-:W-:Y:S01]  /*70d0*/  ISETP.GT.AND P5, PT, R3.reuse, 0x10, P0 ;  /* 0x000000100300780c */ /* 0x040fe200007a4270 */
[-C--:B------:R-:W-:Y:S01]  /*70e0*/  FMUL R86, R86, R120.reuse ;  /* 0x0000007856567220 */ /* 0x080fe20000400000 */
[----:B------:R-:W-:Y:S01]  /*70f0*/  F2FP.F16.F32.PACK_AB R79, RZ, R79 ;  /* 0x0000004fff4f723e */ /* 0x000fe200000000ff */
[----:B------:R-:W-:Y:S01]  /*7100*/  @P4 STG.E.U16 desc[UR36][R8.64+0x12], R77 ;  /* 0x0000124d08004986 */ /* 0x000fe2000c101524 */
[----:B------:R-:W-:Y:S01]  /*7110*/  ISETP.GT.AND P4, PT, R3, 0x11, P0 ;  /* 0x000000110300780c */ /* 0x000fe20000784270 */
[----:B------:R-:W-:Y:S01]  /*7120*/  FMUL R87, R87, R120 ;  /* 0x0000007857577220 */ /* 0x000fe20000400000 */
[----:B------:R-:W-:Y:S01]  /*7130*/  F2FP.F16.F32.PACK_AB R80, RZ, R80 ;  /* 0x00000050ff50723e */ /* 0x000fe200000000ff */
[----:B------:R-:W-:Y:S01]  /*7140*/  @P1 STG.E.U16 desc[UR36][R10.64+0x10], R78 ;  /* 0x0000104e0a001986 */ /* 0x000fe2000c101524 */
[----:B------:R-:W-:Y:S01]  /*7150*/  ISETP.GT.AND P1, PT, R3, 0x10, P2 ;  /* 0x000000100300780c */ /* 0x000fe20001724270 */
        /* <DEDUP_REMOVED lines=116> */
[-C--:B------:R-:W-:Y:S01]  /*78a0*/  FMUL R24, R24, R120.reuse ;  /* 0x0000007818187220 */ /* 0x080fe20000400000 */
[----:B------:R-:W-:Y:S01]  /*78b0*/  F2FP.F16.F32.PACK_AB R113, RZ, R113 ;  /* 0x00000071ff71723e */ /* 0x000fe200000000ff */
[----:B------:R-:W-:Y:S01]  /*78c0*/  FMUL R25, R25, R120 ;  /* 0x0000007819197220 */ /* 0x000fe20000400000 */
[----:B------:R-:W-:Y:S01]  /*78d0*/  F2FP.F16.F32.PACK_AB R114, RZ, R114 ;  /* 0x00000072ff72723e */ /* 0x000fe200000000ff */
[-C--:B------:R-:W-:Y:S01]  /*78e0*/  FMUL R26, R26, R120.reuse ;  /* 0x000000781a1a7220 */ /* 0x080fe20000400000 */
[----:B------:R-:W-:Y:S01]  /*78f0*/  F2FP.F16.F32.PACK_AB R115, RZ, R115 ;  /* 0x00000073ff73723e */ /* 0x000fe200000000ff */
        /* <DEDUP_REMOVED lines=35> */
[----:B------:R-:W-:Y:S01]  /*7b30*/  ISETP.GT.AND P2, PT, R3, 0x59, P2 ;  /* 0x000000590300780c */ /* 0x000fe20001744270 */
[-C--:B------:R-:W-:Y:S01]  /*7b40*/  FMUL R37, R37, R120.reuse ;  /* 0x0000007825257220 */ /* 0x080fe20000400000 */
[----:B------:R-:W-:Y:S01]  /*7b50*/  F2FP.F16.F32.PACK_AB R29, RZ, R29 ;  /* 0x0000001dff1d723e */ /* 0x000fe200000000ff */
[----:B------:R-:W-:Y:S01]  /*7b60*/  FMUL R38, R38, R120 ;  /* 0x0000007826267220 */ /* 0x000fe20000400000 */
[----:B------:R-:W-:Y:S01]  /*7b70*/  F2FP.F16.F32.PACK_AB R30, RZ, R30 ;  /* 0x0000001eff1e723e */ /* 0x000fe200000000ff */
[-C--:B------:R-:W-:Y:S01]  /*7b80*/  FMUL R39, R39, R120.reuse ;  /* 0x0000007827277220 */ /* 0x080fe20000400000 */
[----:B------:R-:W-:Y:S01]  /*7b90*/  F2FP.F16.F32.PACK_AB R31, RZ, R31 ;  /* 0x0000001fff1f723e */ /* 0x000fe200000000ff */
[----:B------:R-:W-:Y:S01]  /*7ba0*/  @P4 STG.E.U16 desc[UR36][R8.64+0xa2], R113 ;  /* 0x0000a27108004986 */ /* 0x000fe2000c101524 */
[C---:B------:R-:W-:Y:S01]  /*7bb0*/  ISETP.GT.AND P4, PT, R3.reuse, 0x58, P0 ;  /* 0x000000580300780c */ /* 0x040fe20000784270 */
[----:B------:R-:W-:Y:S01]  /*7bc0*/  FMUL R40, R40, R120 ;  /* 0x0000007828287220 */ /* 0x000fe20000400000 */
[----:B------:R-:W-:Y:S01]  /*7bd0*/  F2FP.F16.F32.PACK_AB R32, RZ, R32 ;  /* 0x00000020ff20723e */ /* 0x000fe200000000ff */
[----:B------:R-:W-:Y:S01]  /*7be0*/  @P3 STG.E.U16 desc[UR36][R10.64+0xa0], R114 ;  /* 0x0000a0720a003986 */ /* 0x000fe2000c101524 */
[----:B------:R-:W-:Y:S01]  /*7bf0*/  ISETP.GT.AND P3, PT, R3, 0x59, P0 ;  /* 0x000000590300780c */ /* 0x000fe20000764270 */
[-C--:B------:R-:W-:Y:S01]  /*7c00*/  FMUL R41, R41, R120.reuse ;  /* 0x0000007829297220 */ /* 0x080fe20000400000 */
[C---:B------:R-:W-:Y:S01]  /*7c10*/  ISETP.GT.AND P0, PT, R122.reuse, 0x88, PT ;  /* 0x000000887a00780c */ /* 0x040fe20003f04270 */
[----:B------:R-:W-:Y:S01]  /*7c20*/  @P1 STG.E.U16 desc[UR36][R10.64+0xa2], R115 ;  /* 0x0000a2730a001986 */ /* 0x000fe2000c101524 */
[----:B------:R-:W-:Y:S01]  /*7c30*/  ISETP.GT.AND P1, PT, R122, 0x80, PT ;  /* 0x000000807a00780c */ /* 0x000fe20003f24270 */
[-C--:B------:R-:W-:Y:S01]  /*7c40*/  FMUL R42, R42, R120.reuse ;  /* 0x000000782a2a7220 */ /* 0x080fe20000400000 */
[----:B------:R-:W-:Y:S01]  /*7c50*/  F2FP.F16.F32.PACK_AB R33, RZ, R33 ;  /* 0x00000021ff21723e */ /* 0x000fe200000000ff */
[----:B------:R-:W-:Y:S01]  /*7c60*/  FMUL R43, R43, R120 ;  /* 0x000000782b2b7220 */ /* 0x000fe20000400000 */
[----:B------:R-:W-:Y:S01]  /*7c70*/  F2FP.F16.F32.PACK_AB R34, RZ, R34 ;  /* 0x00000022ff22723e */ /* 0x000fe200000000ff */
[----:B------:R-:W-:Y:S01]  /*7c80*/  @P4 STG.E.U16 desc[UR36][R8.64+0xb0], R116 ;  /* 0x0000b07408004986 */ /* 0x000fe2000c101524 */
[C---:B------:R-:W-:Y:S01]  /*7c90*/  ISETP.GT.AND P4, PT, R3.reuse, RZ, P1 ;  /* 0x000000ff0300720c */ /* 0x040fe20000f84270 */
[-C--:B------:R-:W-:Y:S01]  /*7ca0*/  FMUL R44, R44, R120.reuse ;  /* 0x000000782c2c7220 */ /* 0x080fe20000400000 */
[----:B------:R-:W-:Y:S01]  /*7cb0*/  F2FP.F16.F32.PACK_AB R35, RZ, R35 ;  /* 0x00000023ff23723e */ /* 0x000fe200000000ff */
[----:B------:R0:W-:Y:S01]  /*7cc0*/  @P3 STG.E.U16 desc[UR36][R8.64+0xb2], R117 ;  /* 0x0000b27508003986 */ /* 0x0001e2000c101524 */
[----:B------:R-:W-:Y:S01]  /*7cd0*/  ISETP.GT.AND P3, PT, R3, 0x1, P1 ;  /* 0x000000010300780c */ /* 0x000fe20000f64270 */
[----:B------:R-:W-:Y:S01]  /*7ce0*/  FMUL R45, R45, R120 ;  /* 0x000000782d2d7220 */ /* 0x000fe20000400000 */
[----:B------:R-:W-:Y:S01]  /*7cf0*/  F2FP.F16.F32.PACK_AB R36, RZ, R36 ;  /* 0x00000024ff24723e */ /* 0x000fe200000000ff */
[----:B------:R-:W-:Y:S01]  /*7d00*/  @P5 STG.E.U16 desc[UR36][R10.64+0xb0], R118 ;  /* 0x0000b0760a005986 */ /* 0x000fe2000c101524 */
[----:B------:R-:W-:Y:S01]  /*7d10*/  F2FP.F16.F32.PACK_AB R37, RZ, R37 ;  /* 0x00000025ff25723e */ /* 0x000fe200000000ff */
[----:B------:R-:W-:Y:S01]  /*7d20*/  FMUL R46, R46, R120 ;  /* 0x000000782e2e7220 */ /* 0x000fe20000400000 */
[----:B------:R-:W-:Y:S01]  /*7d30*/  F2FP.F16.F32.PACK_AB R38, RZ, R38 ;  /* 0x00000026ff26723e */ /* 0x000fe200000000ff */
[----:B------:R-:W-:Y:S01]  /*7d40*/  @P2 STG.E.U16 desc[UR36][R10.64+0xb2], R119 ;  /* 0x0000b2770a002986 */ /* 0x000fe2000c101524 */
[----:B------:R-:W-:Y:S01]  /*7d50*/  ISETP.GT.AND P2, PT, R3, RZ, P0 ;  /* 0x000000ff0300720c */ /* 0x000fe20000744270 */
[-C--:B------:R-:W-:Y:S01]  /*7d60*/  FMUL R47, R47, R120.reuse ;  /* 0x000000782f2f7220 */ /* 0x080fe20000400000 */
[----:B------:R-:W-:Y:S01]  /*7d70*/  F2FP.F16.F32.PACK_AB R39, RZ, R39 ;  /* 0x00000027ff27723e */ /* 0x000fe200000000ff */
[----:B------:R-:W-:Y:S01]  /*7d80*/  FMUL R48, R48, R120 ;  /* 0x0000007830307220 */ /* 0x000fe20000400000 */
[----:B0-----:R-:W-:Y:S01]  /*7d90*/  LEA R8, P5, R4, R8, 0x8 ;  /* 0x0000000804087211 */ /* 0x001fe200078a40ff */
[----:B------:R-:W-:Y:S01]  /*7da0*/  FMUL R49, R49, R120 ;  /* 0x0000007831317220 */ /* 0x000fe20000400000 */
[----:B------:R-:W-:Y:S01]  /*7db0*/  F2FP.F16.F32.PACK_AB R40, RZ, R40 ;  /* 0x00000028ff28723e */ /* 0x000fe200000000ff */
[-C--:B------:R-:W-:Y:S01]  /*7dc0*/  FMUL R50, R50, R120.reuse ;  /* 0x0000007832327220 */ /* 0x080fe20000400000 */
[----:B------:R-:W-:Y:S01]  /*7dd0*/  LEA.HI.X R9, R4, R9, R5, 0x8, P5 ;  /* 0x0000000904097211 */ /* 0x000fe200028f4405 */
        /* <DEDUP_REMOVED lines=9> */
[----:B------:R-:W-:Y:S01]  /*7e70*/  IADD3 R4, P3, R7, R8, RZ ;  /* 0x0000000807047210 */ /* 0x000fe20007f7e0ff */
[-C--:B------:R-:W-:Y:S01]  /*7e80*/  FMUL R54, R54, R120.reuse ;  /* 0x0000007836367220 */ /* 0x080fe20000400000 */
[----:B------:R-:W-:Y:S01]  /*7e90*/  F2FP.F16.F32.PACK_AB R43, RZ, R43 ;  /* 0x0000002bff2b723e */ /* 0x000fe200000000ff */
[----:B------:R-:W-:Y:S01]  /*7ea0*/  FMUL R55, R55, R120 ;  /* 0x0000007837377220 */ /* 0x000fe20000400000 */
[----:B------:R-:W-:Y:S01]  /*7eb0*/  F2FP.F16.F32.PACK_AB R44, RZ, R44 ;  /* 0x0000002cff2c723e */ /* 0x000fe200000000ff */
[--C-:B------:R-:W-:Y:S01]  /*7ec0*/  IMAD.X R5, R6, 0x1, R9.reuse, P3 ;  /* 0x0000000106057824 */ /* 0x100fe200018e0609 */
[C---:B------:R-:W-:Y:S01]  /*7ed0*/  ISETP.GT.AND P3, PT, R3.reuse, 0x9, P1 ;  /* 0x000000090300780c */ /* 0x040fe20000f64270 */
[-C--:B------:R-:W-:Y:S01]  /*7ee0*/  FMUL R56, R56, R120.reuse ;  /* 0x0000007838387220 */ /* 0x080fe20000400000 */
[----:B------:R-:W-:Y:S01]  /*7ef0*/  F2FP.F16.F32.PACK_AB R45, RZ, R45 ;  /* 0x0000002dff2d723e */ /* 0x000fe200000000ff */
[--C-:B------:R-:W-:Y:S01]  /*7f00*/  @P4 IMAD.MOV.U32 R6, RZ, RZ, R8.reuse ;  /* 0x000000ffff064224 */ /* 0x100fe200078e0008 */
[----:B------:R-:W-:Y:S01]  /*7f10*/  @P4 MOV R7, R9 ;  /* 0x0000000900074202 */ /* 0x000fe20000000f00 */
        /* <DEDUP_REMOVED lines=8> */
[----:B------:R0:W-:Y:S01]  /*7fa0*/  @P4 STG.E.U16 desc[UR36][R6.64+0x10], R28 ;  /* 0x0000101c06004986 */ /* 0x0001e2000c101524 */
        /* <DEDUP_REMOVED lines=11> */
[--C-:B0-----:R-:W-:Y:S01]  /*8060*/  @P3 IMAD.MOV.U32 R6, RZ, RZ, R8.reuse ;  /* 0x000000ffff063224 */ /* 0x101fe200078e0008 */
[----:B------:R-:W-:Y:S01]  /*8070*/  F2FP.F16.F32.PACK_AB R53, RZ, R53 ;  /* 0x00000035ff35723e */ /* 0x000fe200000000ff */
[--C-:B------:R-:W-:Y:S01]  /*8080*/  @P3 IMAD.MOV.U32 R7, RZ, RZ, R9.reuse ;  /* 0x000000ffff073224 */ /* 0x100fe200078e0009 */
[----:B------:R-:W-:Y:S01]  /*8090*/  F2FP.F16.F32.PACK_AB R54, RZ, R54 ;  /* 0x00000036ff36723e */ /* 0x000fe200000000ff */
[-C--:B------:R-:W-:Y:S01]  /*80a0*/  FMUL R64, R64, R120.reuse ;  /* 0x0000007840407220 */ /* 0x080fe20000400000 */
[----:B------:R-:W-:Y:S01]  /*80b0*/  F2FP.F16.F32.PACK_AB R55, RZ, R55 ;  /* 0x00000037ff37723e */ /* 0x000fe200000000ff */
[-C--:B------:R-:W-:Y:S01]  /*80c0*/  FMUL R65, R65, R120.reuse ;  /* 0x0000007841417220 */ /* 0x080fe20000400000 */
[----:B------:R0:W-:Y:S01]  /*80d0*/  @P3 STG.E.U16 desc[UR36][R6.64+0x12], R29 ;  /* 0x0000121d06003986 */ /* 0x0001e2000c101524 */
[C---:B------:R-:W-:Y:S01]  /*80e0*/  ISETP.GT.AND P3, PT, R3.reuse, 0x11, P1 ;  /* 0x000000110300780c */ /* 0x040fe20000f64270 */
[----:B------:R-:W-:Y:S01]  /*80f0*/  FMUL R66, R66, R120 ;  /* 0x0000007842427220 */ /* 0x000fe20000400000 */
[----:B------:R-:W-:Y:S01]  /*8100*/  F2FP.F16.F32.PACK_AB R56, RZ, R56 ;  /* 0x00000038ff38723e */ /* 0x000fe200000000ff */
[----:B------:R-:W-:Y:S01]  /*8110*/  @P2 STG.E.U16 desc[UR36][R4.64+0x10], R30 ;  /* 0x0000101e04002986 */ /* 0x000fe2000c101524 */
[----:B------:R-:W-:Y:S01]  /*8120*/  ISETP.GT.AND P2, PT, R3, 0x10, P0 ;  /* 0x000000100300780c */ /* 0x000fe20000744270 */
[-C--:B------:R-:W-:Y:S01]  /*8130*/  FMUL R67, R67, R120.reuse ;  /* 0x0000007843437220 */ /* 0x080fe20000400000 */
[----:B------:R-:W-:Y:S01]  /*8140*/  F2FP.F16.F32.PACK_AB R57, RZ, R57 ;  /* 0x00000039ff39723e */ /* 0x000fe200000000ff */
[----:B------:R-:W-:Y:S01]  /*8150*/  @P5 STG.E.U16 desc[UR36][R4.64+0x12], R31 ;  /* 0x0000121f04005986 */ /* 0x000fe2000c101524 */
[----:B------:R-:W-:Y:S01]  /*8160*/  ISETP.GT.AND P5, PT, R3, 0x11, P0 ;  /* 0x000000110300780c */ /* 0x000fe200007a4270 */
[----:B------:R-:W-:Y:S01]  /*8170*/  FMUL R68, R68, R120 ;  /* 0x0000007844447220 */ /* 0x000fe20000400000 */
[----:B------:R-:W-:Y:S01]  /*8180*/  F2FP.F16.F32.PACK_AB R58, RZ, R58 ;  /* 0x0000003aff3a723e */ /* 0x000fe200000000ff */
[----:B0-----:R-:W-:Y:S01]  /*8190*/  @P4 IMAD.MOV.U32 R6, RZ, RZ, R8 ;  /* 0x000000ffff064224 */ /* 0x001fe200078e0008 */
[----:B------:R-:W-:Y:S01]  /*81a0*/  F2FP.F16.F32.PACK_AB R59, RZ, R59 ;  /* 0x0000003bff3b723e */ /* 0x000fe200000000ff */
[----:B------:R-:W-:Y:S01]  /*81b0*/  @P4 IMAD.MOV.U32 R7, RZ, RZ, R9 ;  /* 0x000000ffff074224 */ /* 0x000fe200078e0009 */
[----:B------:R-:W-:Y:S01]  /*81c0*/  F2FP.F16.F32.PACK_AB R60, RZ, R60 ;  /* 0x0000003cff3c723e */ /* 0x000fe200000000ff */
[-C--:B------:R-:W-:Y:S01]  /*81d0*/  FMUL R69, R69, R120.reuse ;  /* 0x0000007845457220 */ /* 0x080fe20000400000 */
[----:B------:R-:W-:Y:S01]  /*81e0*/  F2FP.F16.F32.PACK_AB R61, RZ, R61 ;  /* 0x0000003dff3d723e */ /* 0x000fe200000000ff */
[-C--:B------:R-:W-:Y:S01]  /*81f0*/  FMUL R70, R70, R120.reuse ;  /* 0x0000007846467220 */ /* 0x080fe20000400000 */
[----:B------:R0:W-:Y:S01]  /*8200*/  @P4 STG.E.U16 desc[UR36][R6.64+0x20], R32 ;  /* 0x0000202006004986 */ /* 0x0001e2000c101524 */
[----:B------:R-:W-:Y:S01]  /*8210*/  ISETP.GT.AND P4, PT, R3, 0x18, P1 ;  /* 0x000000180300780c */ /* 0x000fe20000f84270 */
[----:B------:R-:W-:Y:S01]  /*8220*/  FMUL R71, R71, R120 ;  /* 0x0000007847477220 */ /* 0x000fe20000400000 */
[----:B------:R-:W-:-:S02]  /*8230*/  F2FP.F16.F32.PACK_AB R62, RZ, R62 ;  /* 0x0000003eff3e723e */ /* 0x000fc400000000ff */
[----:B------:R-:W-:Y:S02]  /*8240*/  F2FP.F16.F32.PACK_AB R63, RZ, R63 ;  /* 0x0000003fff3f723e */ /* 0x000fe400000000ff */
[----:B------:R-:W-:Y:S02]  /*8250*/  F2FP.F16.F32.PACK_AB R64, RZ, R64 ;  /* 0x00000040ff40723e */ /* 0x000fe400000000ff */
[----:B------:R-:W-:Y:S02]  /*8260*/  F2FP.F16.F32.PACK_AB R65, RZ, R65 ;  /* 0x00000041ff41723e */ /* 0x000fe400000000ff */
[----:B------:R-:W-:Y:S01]  /*8270*/  F2FP.F16.F32.PACK_AB R66, RZ, R66 ;  /* 0x00000042ff42723e */ /* 0x000fe200000000ff */
[----:B0-----:R-:W-:Y:S01]  /*8280*/  @P3 IMAD.MOV.U32 R6, RZ, RZ, R8 ;  /* 0x000000ffff063224 */ /* 0x001fe200078e0008 */
[----:B------:R-:W-:Y:S01]  /*8290*/  F2FP.F16.F32.PACK_AB R67, RZ, R67 ;  /* 0x00000043ff43723e */ /* 0x000fe200000000ff */
[----:B------:R-:W-:Y:S01]  /*82a0*/  @P3 IMAD.MOV.U32 R7, RZ, RZ, R9 ;  /* 0x000000ffff073224 */ /* 0x000fe200078e0009 */
[----:B------:R-:W-:-:S02]  /*82b0*/  F2FP.F16.F32.PACK_AB R68, RZ, R68 ;  /* 0x00000044ff44723e */ /* 0x000fc400000000ff */
[----:B------:R-:W-:Y:S02]  /*82c0*/  F2FP.F16.F32.PACK_AB R69, RZ, R69 ;  /* 0x00000045ff45723e */ /* 0x000fe400000000ff */
[----:B------:R0:W-:Y:S01]  /*82d0*/  @P3 STG.E.U16 desc[UR36][R6.64+0x22], R33 ;  /* 0x0000222106003986 */ /* 0x0001e2000c101524 */
[C---:B------:R-:W-:Y:S02]  /*82e0*/  ISETP.GT.AND P3, PT, R3.reuse, 0x19, P1 ;  /* 0x000000190300780c */ /* 0x040fe40000f64270 */
[----:B------:R-:W-:Y:S01]  /*82f0*/  F2FP.F16.F32.PACK_AB R70, RZ, R70 ;  /* 0x00000046ff46723e */ /* 0x000fe200000000ff */
[----:B------:R-:W-:Y:S01]  /*8300*/  @P2 STG.E.U16 desc[UR36][R4.64+0x20], R34 ;  /* 0x0000202204002986 */ /* 0x000fe2000c101524 */
[C---:B------:R-:W-:Y:S02]  /*8310*/  ISETP.GT.AND P2, PT, R3.reuse, 0x18, P0 ;  /* 0x000000180300780c */ /* 0x040fe40000744270 */
[----:B------:R-:W-:Y:S01]  /*8320*/  F2FP.F16.F32.PACK_AB R71, RZ, R71 ;  /* 0x00000047ff47723e */ /* 0x000fe200000000ff */
[----:B------:R-:W-:Y:S01]  /*8330*/  @P5 STG.E.U16 desc[UR36][R4.64+0x22], R35 ;  /* 0x0000222304005986 */ /* 0x000fe2000c101524 */
[----:B------:R-:W-:Y:S01]  /*8340*/  ISETP.GT.AND P5, PT, R3, 0x19, P0 ;  /* 0x000000190300780c */ /* 0x000fe200007a4270 */
[----:B0-----:R-:W-:-:S02]  /*8350*/  @P4 IMAD.MOV.U32 R6, RZ, RZ, R8 ;  /* 0x000000ffff064224 */ /* 0x001fc400078e0008 */
[----:B------:R-:W-:-:S05]  /*8360*/  @P4 IMAD.MOV.U32 R7, RZ, RZ, R9 ;  /* 0x000000ffff074224 */ /* 0x000fca00078e0009 */
[----:B------:R0:W-:Y:S01]  /*8370*/  @P4 STG.E.U16 desc[UR36][R6.64+0x30], R36 ;  /* 0x0000302406004986 */ /* 0x0001e2000c101524 */
[----:B------:R-:W-:Y:S01]  /*8380*/  ISETP.GT.AND P4, PT, R3, 0x20, P1 ;  /* 0x000000200300780c */ /* 0x000fe20000f84270 */
[----:B0-----:R-:W-:Y:S02]  /*8390*/  @P3 IMAD.MOV.U32 R6, RZ, RZ, R8 ;  /* 0x000000ffff063224 */ /* 0x001fe400078e0008 */
[----:B------:R-:W-:-:S05]  /*83a0*/  @P3 IMAD.MOV.U32 R7, RZ, RZ, R9 ;  /* 0x000000ffff073224 */ /* 0x000fca00078e0009 */
[----:B------:R0:W-:Y:S01]  /*83b0*/  @P3 STG.E.U16 desc[UR36][R6.64+0x32], R37 ;  /* 0x0000322506003986 */ /* 0x0001e2000c101524 */
[----:B------:R-:W-:-:S03]  /*83c0*/  ISETP.GT.AND P3, PT, R3, 0x21, P1 ;  /* 0x000000210300780c */ /* 0x000fc60000f64270 */
[----:B------:R-:W-:Y:S01]  /*83d0*/  @P2 STG.E.U16 desc[UR36][R4.64+0x30], R38 ;  /* 0x0000302604002986 */ /* 0x000fe2000c101524 */
[----:B------:R-:W-:-:S03]  /*83e0*/  ISETP.GT.AND P2, PT, R3, 0x20, P0 ;  /* 0x000000200300780c */ /* 0x000fc60000744270 */
[----:B------:R-:W-:Y:S01]  /*83f0*/  @P5 STG.E.U16 desc[UR36][R4.64+0x32], R39 ;  /* 0x0000322704005986 */ /* 0x000fe2000c101524 */
[----:B------:R-:W-:Y:S01]  /*8400*/  ISETP.GT.AND P5, PT, R3, 0x21, P0 ;  /* 0x000000210300780c */ /* 0x000fe200007a4270 */
[----:B0-----:R-:W-:Y:S01]  /*8410*/  @P4 IMAD.MOV.U32 R6, RZ, RZ, R8 ;  /* 0x000000ffff064224 */ /* 0x001fe200078e0008 */
[----:B------:R-:W-:-:S05]  /*8420*/  @P4 MOV R7, R9 ;  /* 0x0000000900074202 */ /* 0x000fca0000000f00 */
        /* <DEDUP_REMOVED lines=10> */
[----:B0-----:R-:W-:Y:S02]  /*84d0*/  @P4 IMAD.MOV.U32 R6, RZ, RZ, R8 ;  /* 0x000000ffff064224 */ /* 0x001fe400078e0008 */
        /* <DEDUP_REMOVED lines=62> */
[C---:B------:R-:W-:Y:S02]  /*88c0*/  ISETP.GT.AND P4, PT, R3.reuse, 0x51, P0 ;  /* 0x000000510300780c */ /* 0x040fe40000784270 */
[----:B------:R-:W-:Y:S01]  /*88d0*/  ISETP.GT.AND P0, PT, R3, 0x59, P0 ;  /* 0x000000590300780c */ /* 0x000fe20000704270 */
[----:B0-----:R-:W-:Y:S02]  /*88e0*/  @P3 IMAD.MOV.U32 R6, RZ, RZ, R8 ;  /* 0x000000ffff063224 */ /* 0x001fe400078e0008 */
[----:B------:R-:W-:-:S05]  /*88f0*/  @P3 IMAD.MOV.U32 R7, RZ, RZ, R9 ;  /* 0x000000ffff073224 */ /* 0x000fca00078e0009 */
[----:B------:R0:W-:Y:S01]  /*8900*/  @P3 STG.E.U16 desc[UR36][R6.64+0xa2], R65 ;  /* 0x0000a24106003986 */ /* 0x0001e2000c101524 */
[C---:B------:R-:W-:Y:S02]  /*8910*/  ISETP.GT.AND P3, PT, R3.reuse, 0x58, P1 ;  /* 0x000000580300780c */ /* 0x040fe40000f64270 */
[----:B------:R-:W-:Y:S01]  /*8920*/  ISETP.GT.AND P1, PT, R3, 0x59, P1 ;  /* 0x000000590300780c */ /* 0x000fe20000f24270 */
[----:B------:R-:W-:Y:S04]  /*8930*/  @P2 STG.E.U16 desc[UR36][R4.64+0xa0], R66 ;  /* 0x0000a04204002986 */ /* 0x000fe8000c101524 */
[----:B------:R-:W-:Y:S06]  /*8940*/  @P4 STG.E.U16 desc[UR36][R4.64+0xa2], R67 ;  /* 0x0000a24304004986 */ /* 0x000fec000c101524 */
[----:B0-----:R-:W-:-:S02]  /*8950*/  @P3 IMAD.MOV.U32 R6, RZ, RZ, R8 ;  /* 0x000000ffff063224 */ /* 0x001fc400078e0008 */
[----:B------:R-:W-:-:S05]  /*8960*/  @P3 IMAD.MOV.U32 R7, RZ, RZ, R9 ;  /* 0x000000ffff073224 */ /* 0x000fca00078e0009 */
[----:B------:R0:W-:Y:S04]  /*8970*/  @P3 STG.E.U16 desc[UR36][R6.64+0xb0], R68 ;  /* 0x0000b04406003986 */ /* 0x0001e8000c101524 */
[----:B------:R1:W-:Y:S04]  /*8980*/  @P1 STG.E.U16 desc[UR36][R8.64+0xb2], R69 ;  /* 0x0000b24508001986 */ /* 0x0003e8000c101524 */
[----:B------:R1:W-:Y:S01]  /*8990*/  @P5 STG.E.U16 desc[UR36][R4.64+0xb0], R70 ;  /* 0x0000b04604005986 */ /* 0x0003e2000c101524 */
[----:B0-----:R-:W-:Y:S02]  /*89a0*/  @P0 IMAD.MOV.U32 R6, RZ, RZ, R4 ;  /* 0x000000ffff060224 */ /* 0x001fe400078e0004 */
[----:B------:R-:W-:-:S05]  /*89b0*/  @P0 IMAD.MOV.U32 R7, RZ, RZ, R5 ;  /* 0x000000ffff070224 */ /* 0x000fca00078e0005 */
[----:B------:R1:W-:Y:S02]  /*89c0*/  @P0 STG.E.U16 desc[UR36][R6.64+0xb2], R71 ;  /* 0x0000b24706000986 */ /* 0x0003e4000c101524 */
.L_x_219:
[----:B------:R-:W-:Y:S05]  /*89d0*/  BSYNC B0 ;  /* 0x0000000000007941 */ /* 0x000fea0003800000 */
.L_x_29:
[----:B------:R-:W-:Y:S01]  /*89e0*/  ULDC UR4, c[0x0][0xc] ;  /* 0x0000030000047ab9 */ /* 0x000fe20000000800 */
[----:B------:R-:W-:Y:S01]  /*89f0*/  ULDC UR5, c[0x0][0x10] ;  /* 0x0000040000057ab9 */ /* 0x000fe20000000800 */
[----:B------:R-:W2:Y:S01]  /*8a00*/  LDC R3, c[0x0][0x14] ;  /* 0x00000500ff037b82 */ /* 0x000ea20000000800 */
[----:B------:R-:W-:Y:S01]  /*8a10*/  UIMAD.WIDE.U32 UR4, UR4, UR5, URZ ;  /* 0x00000005040472a5 */ /* 0x000fe2000f8e003f */
[----:B------:R-:W-:Y:S02]  /*8a20*/  IMAD.MOV.U32 R122, RZ, RZ, -0x1 ;  /* 0xffffffffff7a7424 */ /* 0x000fe400078e00ff */
[----:B------:R-:W-:-:S03]  /*8a30*/  IMAD.MOV.U32 R23, RZ, RZ, -0x1 ;  /* 0xffffffffff177424 */ /* 0x000fc600078e00ff */
[----:B--2---:R-:W-:-:S04]  /*8a40*/  IMAD.WIDE.U32 R16, R3, UR4, R16 ;  /* 0x0000000403107c25 */ /* 0x004fc8000f8e0010 */
[----:B------:R-:W-:Y:S01]  /*8a50*/  IMAD R3, R3, UR5, RZ ;  /* 0x0000000503037c24 */ /* 0x000fe2000f8e02ff */
[----:B------:R-:W-:Y:S02]  /*8a60*/  ULDC.64 UR4, c[0x0][0x650] ;  /* 0x0001940000047ab9 */ /* 0x000fe40000000a00 */
[----:B------:R-:W-:Y:S01]  /*8a70*/  ISETP.GE.U32.AND P0, PT, R16, UR4, PT ;  /* 0x0000000410007c0c */ /* 0x000fe2000bf06070 */
[--C-:B------:R-:W-:Y:S01]  /*8a80*/  IMAD.IADD R17, R17, 0x1, R3.reuse ;  /* 0x0000000111117824 */ /* 0x100fe200078e0203 */
[----:B------:R-:W-:-:S04]  /*8a90*/  PRMT R3, RZ, 0x7610, R3 ;  /* 0x00007610ff037816 */ /* 0x000fc80000000003 */
[----:B------:R-:W-:-:S13]  /*8aa0*/  ISETP.GE.U32.AND.EX P0, PT, R17, UR5, PT, P0 ;  /* 0x0000000511007c0c */ /* 0x000fda000bf06100 */
[----:B------:R-:W-:Y:S05]  /*8ab0*/  @P0 BRA `(.L_x_220) ;  /* 0x0000000400640947 */ /* 0x000fea0003800000 */
[----:B------:R-:W2:Y:S01]  /*8ac0*/  S2R R12, SR_CTAID.X ;  /* 0x00000000000c7919 */ /* 0x000ea20000002500 */
[----:B------:R-:W3:Y:S01]  /*8ad0*/  LDC.64 R10, c[0x0][0x628] ;  /* 0x00018a00ff0a7b82 */ /* 0x000ee20000000a00 */
[----:B------:R-:W-:Y:S01]  /*8ae0*/  ULDC UR4, c[0x0][0x150] ;  /* 0x0000540000047ab9 */ /* 0x000fe20000000800 */
[----:B01----:R-:W-:Y:S01]  /*8af0*/  IMAD.MOV.U32 R8, RZ, RZ, R16 ;  /* 0x000000ffff087224 */ /* 0x003fe200078e0010 */
[----:B------:R-:W0:Y:S01]  /*8b00*/  S2R R24, SR_CTAID.Y ;  /* 0x0000000000187919 */ /* 0x000e220000002600 */
[----:B------:R-:W-:-:S04]  /*8b10*/  IMAD.MOV.U32 R9, RZ, RZ, R17 ;  /* 0x000000ffff097224 */ /* 0x000fc800078e0011 */
[----:B------:R-:W1:Y:S08]  /*8b20*/  LDC R21, c[0x0][0x144] ;  /* 0x00005100ff157b82 */ /* 0x000e700000000800 */
[----:B------:R-:W0:Y:S08]  /*8b30*/  LDC R0, c[0x0][0x630] ;  /* 0x00018c00ff007b82 */ /* 0x000e300000000800 */
[----:B------:R-:W0:Y:S01]  /*8b40*/  LDC.64 R14, c[0x0][0x620] ;  /* 0x00018800ff0e7b82 */ /* 0x000e220000000a00 */
[----:B---3--:R-:W-:-:S04]  /*8b50*/  ISETP.NE.U32.AND P0, PT, R10, RZ, PT ;  /* 0x000000ff0a00720c */ /* 0x008fc80003f05070 */
[----:B------:R-:W-:Y:S02]  /*8b60*/  ISETP.NE.AND.EX P0, PT, R11, RZ, PT, P0 ;  /* 0x000000ff0b00720c */ /* 0x000fe40003f05300 */
[----:B--2---:R-:W-:-:S05]  /*8b70*/  I2FP.F32.U32 R3, R12 ;  /* 0x0000000c00037245 */ /* 0x004fca0000201000 */
[----:B------:R-:W-:-:S04]  /*8b80*/  FMUL R3, R3, UR4 ;  /* 0x0000000403037c20 */ /* 0x000fc80008400000 */
[----:B------:R2:W3:Y:S02]  /*8b90*/  F2I.U32.TRUNC.NTZ R20, R3 ;  /* 0x0000000300147305 */ /* 0x0004e4000020f000 */
[----:B-1----:R-:W-:Y:S05]  /*8ba0*/  @!P0 BRA `(.L_x_221) ;  /* 0x0000000000288947 */ /* 0x002fea0003800000 */
[----:B--2---:R-:W1:Y:S02]  /*8bb0*/  LDC R3, c[0x0][0x634] ;  /* 0x00018d00ff037b82 */ /* 0x004e640000000800 */
[----:B-1----:R-:W-:-:S04]  /*8bc0*/  IADD3 R3, P0, R16, R3, RZ ;  /* 0x0000000310037210 */ /* 0x002fc80007f1e0ff */
[----:B------:R-:W-:-:S05]  /*8bd0*/  IADD3.X R13, RZ, R17, RZ, P0, !PT ;  /* 0x00000011ff0d7210 */ /* 0x000fca00007fe4ff */
[----:B------:R-:W-:-:S04]  /*8be0*/  IMAD.WIDE.U32 R4, R13, R10, RZ ;  /* 0x0000000a0d047225 */ /* 0x000fc800078e00ff */
[----:B------:R-:W-:-:S04]  /*8bf0*/  IMAD.WIDE.U32 R6, P0, R3, R11, R4 ;  /* 0x0000000b03067225 */ /* 0x000fc80007800004 */
[----:B------:R-:W-:-:S04]  /*8c00*/  IMAD.WIDE.U32 R4, R3, R10, RZ ;  /* 0x0000000a03047225 */ /* 0x000fc800078e00ff */
[----:B------:R-:W-:Y:S01]  /*8c10*/  IMAD.X R9, RZ, RZ, RZ, P0 ;  /* 0x000000ffff097224 */ /* 0x000fe200000e06ff */
[----:B------:R-:W-:Y:S01]  /*8c20*/  IADD3 RZ, P0, R5, R6, RZ ;  /* 0x0000000605ff7210 */ /* 0x000fe20007f1e0ff */
[----:B------:R-:W-:-:S04]  /*8c30*/  IMAD.MOV.U32 R8, RZ, RZ, R7 ;  /* 0x000000ffff087224 */ /* 0x000fc800078e0007 */
[----:B------:R-:W-:-:S08]  /*8c40*/  IMAD.WIDE.U32.X R8, R13, R11, R8, P0 ;  /* 0x0000000b0d087225 */ /* 0x000fd000000e0408 */
.L_x_221:
[----:B------:R-:W1:Y:S01]  /*8c50*/  LDC.64 R28, c[0x0][0x640] ;  /* 0x00019000ff1c7b82 */ /* 0x000e620000000a00 */
[-CC-:B0-----:R-:W-:Y:S01]  /*8c60*/  SHF.R.U64 R23, R8, R0.reuse, R9.reuse ;  /* 0x0000000008177219 */ /* 0x181fe20000001209 */
[----:B---3--:R-:W-:Y:S01]  /*8c70*/  IMAD.MOV R20, RZ, RZ, -R20 ;  /* 0x000000ffff147224 */ /* 0x008fe200078e0a14 */
[----:B------:R-:W-:Y:S01]  /*8c80*/  SHF.R.U32.HI R0, RZ, R0, R9 ;  /* 0x00000000ff007219 */ /* 0x000fe20000011609 */
[----:B------:R-:W-:Y:S01]  /*8c90*/  ULDC UR4, c[0x0][0x154] ;  /* 0x0000550000047ab9 */ /* 0x000fe20000000800 */
[----:B--2---:R-:W-:Y:S01]  /*8ca0*/  IADD3 R3, P0, RZ, -R23, RZ ;  /* 0x80000017ff037210 */ /* 0x004fe20007f1e0ff */
[----:B------:R-:W-:Y:S02]  /*8cb0*/  IMAD R21, R21, R20, R12 ;  /* 0x0000001415157224 */ /* 0x000fe400078e020c */
[----:B------:R-:W0:Y:S01]  /*8cc0*/  LDC R6, c[0x0][0x618] ;  /* 0x00018600ff067b82 */ /* 0x000e220000000800 */
[----:B------:R-:W-:Y:S02]  /*8cd0*/  IMAD.MOV.U32 R7, RZ, RZ, 0x1 ;  /* 0x00000001ff077424 */ /* 0x000fe400078e00ff */
[----:B------:R-:W-:-:S04]  /*8ce0*/  IMAD.X R5, RZ, RZ, ~R0, P0 ;  /* 0x000000ffff057224 */ /* 0x000fc800000e0e00 */
[-C--:B------:R-:W-:Y:S01]  /*8cf0*/  IMAD R0, R5, R14.reuse, RZ ;  /* 0x0000000e05007224 */ /* 0x080fe200078e02ff */
[----:B------:R-:W2:Y:S01]  /*8d00*/  LDC R8, c[0x0][0x608] ;  /* 0x00018200ff087b82 */ /* 0x000ea20000000800 */
[----:B------:R-:W-:-:S04]  /*8d10*/  IMAD.WIDE.U32 R4, R3, R14, R16 ;  /* 0x0000000e03047225 */ /* 0x000fc800078e0010 */
[----:B------:R-:W-:Y:S01]  /*8d20*/  IMAD R3, R3, R15, R0 ;  /* 0x0000000f03037224 */ /* 0x000fe200078e0200 */
[----:B------:R-:W-:Y:S02]  /*8d30*/  I2FP.F32.U32 R0, R24 ;  /* 0x0000001800007245 */ /* 0x000fe40000201000 */
[----:B------:R-:W3:Y:S01]  /*8d40*/  LDC R26, c[0x0][0x658] ;  /* 0x00019600ff1a7b82 */ /* 0x000ee20000000800 */
[----:B------:R-:W-:Y:S01]  /*8d50*/  IMAD.IADD R3, R5, 0x1, R3 ;  /* 0x0000000105037824 */ /* 0x000fe200078e0203 */
[----:B-1----:R-:W-:Y:S01]  /*8d60*/  ISETP.NE.U32.AND P0, PT, R28, RZ, PT ;  /* 0x000000ff1c00720c */ /* 0x002fe20003f05070 */
[----:B------:R-:W-:Y:S01]  /*8d70*/  FMUL R0, R0, UR4 ;  /* 0x0000000400007c20 */ /* 0x000fe20008400000 */
[----:B------:R-:W-:Y:S02]  /*8d80*/  IMAD.MOV.U32 R5, RZ, RZ, -0x1 ;  /* 0xffffffffff057424 */ /* 0x000fe400078e00ff */
[----:B------:R-:W-:Y:S01]  /*8d90*/  ISETP.NE.AND.EX P0, PT, R29, RZ, PT, P0 ;  /* 0x000000ff1d00720c */ /* 0x000fe20003f05300 */
[----:B------:R1:W1:Y:S01]  /*8da0*/  F2I.U32.TRUNC.NTZ R13, R0 ;  /* 0x00000000000d7305 */ /* 0x000262000020f000 */
[----:B------:R-:W1:Y:S01]  /*8db0*/  LDC R15, c[0x0][0x148] ;  /* 0x00005200ff0f7b82 */ /* 0x000e620000000800 */
[----:B0-----:R-:W-:-:S02]  /*8dc0*/  SHF.R.U64 R12, R4, R6, R3 ;  /* 0x00000006040c7219 */ /* 0x001fc40000001203 */
[----:B------:R-:W-:-:S05]  /*8dd0*/  SHF.R.U32.HI R3, RZ, R6, R3 ;  /* 0x00000006ff037219 */ /* 0x000fca0000011603 */
[----:B------:R-:W0:Y:S01]  /*8de0*/  LDC R20, c[0x0][0x600] ;  /* 0x00018000ff147b82 */ /* 0x000e220000000800 */
[-CC-:B--2---:R-:W-:Y:S02]  /*8df0*/  SHF.R.U64 R10, R12, R8.reuse, R3.reuse ;  /* 0x000000080c0a7219 */ /* 0x184fe40000001203 */
[----:B------:R-:W-:-:S05]  /*8e00*/  SHF.R.U32.HI R3, RZ, R8, R3 ;  /* 0x00000008ff037219 */ /* 0x000fca0000011603 */
[----:B------:R-:W2:Y:S01]  /*8e10*/  LDC R27, c[0x0][0x648] ;  /* 0x00019200ff1b7b82 */ /* 0x000ea20000000800 */
[-C--:B---3--:R-:W-:Y:S02]  /*8e20*/  SHF.L.U32 R4, R5, R26.reuse, RZ ;  /* 0x0000001a05047219 */ /* 0x088fe400000006ff */
[-CC-:B------:R-:W-:Y:S02]  /*8e30*/  SHF.R.U64 R14, R10, R26.reuse, R3.reuse ;  /* 0x0000001a0a0e7219 */ /* 0x180fe40000001203 */
[----:B------:R-:W-:Y:S02]  /*8e40*/  SHF.R.U32.HI R5, RZ, R26, R3 ;  /* 0x0000001aff057219 */ /* 0x000fe40000011603 */
[----:B------:R-:W-:Y:S01]  /*8e50*/  LOP3.LUT R25, RZ, R4, RZ, 0x33, !PT ;  /* 0x00000004ff197212 */ /* 0x000fe200078e33ff */
[----:B------:R-:W3:Y:S01]  /*8e60*/  LDC R30, c[0x0][0x638] ;  /* 0x00018e00ff1e7b82 */ /* 0x000ee20000000800 */
[----:B------:R-:W-:Y:S01]  /*8e70*/  SHF.L.U32 R26, R7, R26, RZ ;  /* 0x0000001a071a7219 */ /* 0x000fe200000006ff */
[----:B------:R-:W-:-:S06]  /*8e80*/  IMAD.MOV.U32 R4, RZ, RZ, R14 ;  /* 0x000000ffff047224 */ /* 0x000fcc00078e000e */
[----:B------:R-:W0:Y:S01]  /*8e90*/  LDC R31, c[0x0][0x610] ;  /* 0x00018400ff1f7b82 */ /* 0x000e220000000800 */
[----:B------:R-:W-:Y:S05]  /*8ea0*/  @!P0 BRA `(.L_x_222) ;  /* 0x0000000000288947 */ /* 0x000fea0003800000 */
[----:B------:R-:W4:Y:S02]  /*8eb0*/  LDC R3, c[0x0][0x64c] ;  /* 0x00019300ff037b82 */ /* 0x000f240000000800 */
[----:B----4-:R-:W-:-:S05]  /*8ec0*/  IADD3 R3, P0, R14, R3, RZ ;  /* 0x000000030e037210 */ /* 0x010fca0007f1e0ff */
        /* <DEDUP_REMOVED lines=8> */
.L_x_222:
[----:B------:R-:W-:Y:S01]  /*8f50*/  ISETP.NE.AND P0, PT, R2, 0x1, PT ;  /* 0x000000010200780c */ /* 0x000fe20003f05270 */
[----:B0-----:R-:W-:Y:S01]  /*8f60*/  VIADD R7, R20, 0xffffffff ;  /* 0xffffffff14077836 */ /* 0x001fe20000000000 */
[----:B-12---:R-:W-:Y:S01]  /*8f70*/  SHF.R.U64 R0, R4, R27, R5 ;  /* 0x0000001b04007219 */ /* 0x006fe20000001205 */
[----:B------:R-:W-:Y:S01]  /*8f80*/  IMAD.MOV.U32 R4, RZ, RZ, 0x1 ;  /* 0x00000001ff047424 */ /* 0x000fe200078e00ff */
[----:B------:R-:W-:Y:S02]  /*8f90*/  IADD3 R13, -R13, RZ, RZ ;  /* 0x000000ff0d0d7210 */ /* 0x000fe40007ffe1ff */
[----:B------:R-:W-:Y:S01]  /*8fa0*/  LOP3.LUT R5, R10, R25, RZ, 0xc0, !PT ;  /* 0x000000190a057212 */ /* 0x000fe200078ec0ff */
[----:B------:R-:W-:Y:S01]  /*8fb0*/  IMAD.MOV R3, RZ, RZ, -R0 ;  /* 0x000000ffff037224 */ /* 0x000fe200078e0a00 */
[----:B------:R-:W-:-:S03]  /*8fc0*/  LOP3.LUT R12, R12, R7, RZ, 0xc0, !PT ;  /* 0x000000070c0c7212 */ /* 0x000fc600078ec0ff */
[----:B------:R-:W-:Y:S02]  /*8fd0*/  IMAD R0, R26, R0, R5 ;  /* 0x000000001a007224 */ /* 0x000fe400078e0205 */
[----:B------:R-:W-:Y:S02]  /*8fe0*/  @P0 IMAD R21, R15, R13, R24 ;  /* 0x0000000d0f150224 */ /* 0x000fe400078e0218 */
[----:B---3--:R-:W-:Y:S02]  /*8ff0*/  IMAD R3, R3, R30, R14 ;  /* 0x0000001e03037224 */ /* 0x008fe400078e020e */
[----:B------:R-:W-:Y:S02]  /*9000*/  IMAD R0, R0, R31, R21 ;  /* 0x0000001f00007224 */ /* 0x000fe400078e0215 */
[----:B------:R-:W-:Y:S01]  /*9010*/  IMAD R5, R3, R20, R12 ;  /* 0x0000001403057224 */ /* 0x000fe200078e020c */
[----:B------:R-:W-:-:S04]  /*9020*/  PRMT R3, R4, 0x7610, R3 ;  /* 0x0000761004037816 */ /* 0x000fc80000000003 */
[----:B------:R-:W-:Y:S02]  /*9030*/  SEL R122, R5, R0, !P0 ;  /* 0x00000000057a7207 */ /* 0x000fe40004000000 */
[----:B------:R-:W-:-:S07]  /*9040*/  SEL R0, R0, R5, !P0 ;  /* 0x0000000500007207 */ /* 0x000fce0004000000 */
.L_x_220:
[----:B------:R-:W-:Y:S01]  /*9050*/  LOP3.LUT P0, RZ, R3, 0xff, RZ, 0xc0, !PT ;  /* 0x000000ff03ff7812 */ /* 0x000fe2000780c0ff */
[----:B------:R-:W-:-:S12]  /*9060*/  IMAD.MOV.U32 R124, RZ, RZ, R0 ;  /* 0x000000ffff7c7224 */ /* 0x000fd800078e0000 */
[----:B------:R-:W-:Y:S05]  /*9070*/  @P0 BRA `(.L_x_223) ;  /* 0xffffff8000380947 */ /* 0x000fea000383ffff */
[----:B------:R-:W-:Y:S05]  /*9080*/  EXIT ;  /* 0x000000000000794d */ /* 0x000fea0003800000 */
.L_x_4:
[----:B0-----:R-:W-:Y:S01]  /*9090*/  ULDC.64 UR4, c[0x0][0x650] ;  /* 0x0001940000047ab9 */ /* 0x001fe20000000a00 */
        /* <DEDUP_REMOVED lines=8> */
[----:B------:R-:W-:Y:S02]  /*9120*/  IMAD.MOV.U32 R10, RZ, RZ, R16 ;  /* 0x000000ffff0a7224 */ /* 0x000fe400078e0010 */
[----:B------:R-:W-:-:S05]  /*9130*/  IMAD.MOV.U32 R11, RZ, RZ, R17 ;  /* 0x000000ffff0b7224 */ /* 0x000fca00078e0011 */
        /* <DEDUP_REMOVED lines=15> */
.L_x_225:
[--C-:B------:R-:W-:Y:S01]  /*9230*/  SHF.R.U64 R12, R10, R14, R11.reuse ;  /* 0x0000000e0a0c7219 */ /* 0x100fe2000000120b */
[----:B------:R-:W0:Y:S01]  /*9240*/  LDC R22, c[0x0][0x618] ;  /* 0x00018600ff167b82 */ /* 0x000e220000000800 */
[----:B------:R-:W-:Y:S01]  /*9250*/  I2FP.F32.U32 R6, R4 ;  /* 0x0000000400067245 */ /* 0x000fe20000201000 */
[----:B------:R-:W-:Y:S01]  /*9260*/  ULDC UR4, c[0x0][0x150] ;  /* 0x0000540000047ab9 */ /* 0x000fe20000000800 */
[----:B------:R-:W-:Y:S02]  /*9270*/  SHF.R.U32.HI R5, RZ, R14, R11 ;  /* 0x0000000eff057219 */ /* 0x000fe4000001160b */
[----:B------:R-:W-:Y:S01]  /*9280*/  IADD3 R9, P0, RZ, -R12, RZ ;  /* 0x8000000cff097210 */ /* 0x000fe20007f1e0ff */
[----:B------:R-:W-:Y:S01]  /*9290*/  FMUL R11, R6, UR4 ;  /* 0x00000004060b7c20 */ /* 0x000fe20008400000 */
[----:B------:R-:W-:Y:S01]  /*92a0*/  ULDC UR4, c[0x0][0x154] ;  /* 0x0000550000047ab9 */ /* 0x000fe20000000800 */
[----:B------:R-:W1:Y:S02]  /*92b0*/  LDC.64 R24, c[0x0][0x640] ;  /* 0x00019000ff187b82 */ /* 0x000e640000000a00 */
[----:B------:R-:W-:-:S02]  /*92c0*/  IMAD.X R5, RZ, RZ, ~R5, P0 ;  /* 0x000000ffff057224 */ /* 0x000fc400000e0e05 */
[----:B------:R-:W2:Y:S01]  /*92d0*/  F2I.U32.TRUNC.NTZ R11, R11 ;  /* 0x0000000b000b7305 */ /* 0x000ea2000020f000 */
[----:B------:R-:W-:-:S03]  /*92e0*/  IMAD.WIDE.U32 R6, R9, R20, R16 ;  /* 0x0000001409067225 */ /* 0x000fc600078e0010 */
[----:B------:R-:W3:Y:S01]  /*92f0*/  LDC R13, c[0x0][0x144] ;  /* 0x00005100ff0d7b82 */ /* 0x000ee20000000800 */
[----:B------:R-:W-:-:S04]  /*9300*/  IMAD R8, R5, R20, RZ ;  /* 0x0000001405087224 */ /* 0x000fc800078e02ff */
[----:B------:R-:W-:Y:S02]  /*9310*/  IMAD R5, R9, R21, R8 ;  /* 0x0000001509057224 */ /* 0x000fe400078e0208 */
[----:B------:R-:W-:Y:S01]  /*9320*/  IMAD.MOV.U32 R8, RZ, RZ, -0x1 ;  /* 0xffffffffff087424 */ /* 0x000fe200078e00ff */
[----:B------:R-:W4:Y:S01]  /*9330*/  LDC R14, c[0x0][0x608] ;  /* 0x00018200ff0e7b82 */ /* 0x000f220000000800 */
[----:B------:R-:W-:Y:S01]  /*9340*/  IMAD.IADD R5, R7, 0x1, R5 ;  /* 0x0000000107057824 */ /* 0x000fe200078e0205 */
[----:B------:R-:W-:-:S04]  /*9350*/  I2FP.F32.U32 R7, R3 ;  /* 0x0000000300077245 */ /* 0x000fc80000201000 */
[-C--:B0-----:R-:W-:Y:S01]  /*9360*/  SHF.R.U64 R10, R6, R22.reuse, R5 ;  /* 0x00000016060a7219 */ /* 0x081fe20000001205 */
[----:B--2---:R-:W-:Y:S01]  /*9370*/  IMAD.MOV R6, RZ, RZ, -R11 ;  /* 0x000000ffff067224 */ /* 0x004fe200078e0a0b */
[----:B------:R-:W0:Y:S01]  /*9380*/  LDC R9, c[0x0][0x658] ;  /* 0x00019600ff097b82 */ /* 0x000e220000000800 */
[----:B-1----:R-:W-:Y:S01]  /*9390*/  ISETP.NE.U32.AND P0, PT, R24, RZ, PT ;  /* 0x000000ff1800720c */ /* 0x002fe20003f05070 */
[----:B------:R-:W-:Y:S01]  /*93a0*/  FMUL R7, R7, UR4 ;  /* 0x0000000407077c20 */ /* 0x000fe20008400000 */
[----:B------:R-:W-:Y:S02]  /*93b0*/  SHF.R.U32.HI R5, RZ, R22, R5 ;  /* 0x00000016ff057219 */ /* 0x000fe40000011605 */
[----:B------:R-:W-:-:S03]  /*93c0*/  ISETP.NE.AND.EX P0, PT, R25, RZ, PT, P0 ;  /* 0x000000ff1900720c */ /* 0x000fc60003f05300 */
[----:B------:R-:W1:Y:S01]  /*93d0*/  LDC R20, c[0x0][0x148] ;  /* 0x00005200ff147b82 */ /* 0x000e620000000800 */
[----:B---3--:R-:W-:Y:S02]  /*93e0*/  IMAD R23, R13, R6, R4 ;  /* 0x000000060d177224 */ /* 0x008fe400078e0204 */
[----:B------:R-:W-:-:S05]  /*93f0*/  IMAD.MOV.U32 R6, RZ, RZ, 0x1 ;  /* 0x00000001ff067424 */ /* 0x000fca00078e00ff */
[----:B------:R-:W2:Y:S01]  /*9400*/  LDC R21, c[0x0][0x600] ;  /* 0x00018000ff157b82 */ /* 0x000ea20000000800 */
[-CC-:B----4-:R-:W-:Y:S02]  /*9410*/  SHF.R.U64 R13, R10, R14.reuse, R5.reuse ;  /* 0x0000000e0a0d7219 */ /* 0x190fe40000001205 */
[----:B------:R-:W-:Y:S02]  /*9420*/  SHF.R.U32.HI R4, RZ, R14, R5 ;  /* 0x0000000eff047219 */ /* 0x000fe40000011605 */
[----:B------:R3:W4:Y:S03]  /*9430*/  F2I.U32.TRUNC.NTZ R14, R7 ;  /* 0x00000007000e7305 */ /* 0x000726000020f000 */
[----:B------:R-:W1:Y:S01]  /*9440*/  LDC R26, c[0x0][0x648] ;  /* 0x00019200ff1a7b82 */ /* 0x000e620000000800 */
[-C--:B0-----:R-:W-:Y:S02]  /*9450*/  SHF.R.U64 R15, R13, R9.reuse, R4 ;  /* 0x000000090d0f7219 */ /* 0x081fe40000001204 */
[----:B------:R-:W-:-:S02]  /*9460*/  SHF.L.U32 R8, R8, R9, RZ ;  /* 0x0000000908087219 */ /* 0x000fc400000006ff */
[-C--:B------:R-:W-:Y:S01]  /*9470*/  SHF.R.U32.HI R5, RZ, R9.reuse, R4 ;  /* 0x00000009ff057219 */ /* 0x080fe20000011604 */
[----:B------:R-:W-:Y:S01]  /*9480*/  IMAD.MOV.U32 R4, RZ, RZ, R15 ;  /* 0x000000ffff047224 */ /* 0x000fe200078e000f */
[----:B------:R-:W-:Y:S01]  /*9490*/  SHF.L.U32 R22, R6, R9, RZ ;  /* 0x0000000906167219 */ /* 0x000fe200000006ff */
[----:B------:R-:W0:Y:S01]  /*94a0*/  LDC R27, c[0x0][0x638] ;  /* 0x00018e00ff1b7b82 */ /* 0x000e220000000800 */
[----:B------:R-:W-:-:S07]  /*94b0*/  LOP3.LUT R28, RZ, R8, RZ, 0x33, !PT ;  /* 0x00000008ff1c7212 */ /* 0x000fce00078e33ff */
[----:B------:R-:W0:Y:S01]  /*94c0*/  LDC R29, c[0x0][0x610] ;  /* 0x00018400ff1d7b82 */ /* 0x000e220000000800 */
[----:B---34-:R-:W-:Y:S05]  /*94d0*/  @!P0 BRA `(.L_x_226) ;  /* 0x0000000000288947 */ /* 0x018fea0003800000 */
[----:B------:R-:W3:Y:S02]  /*94e0*/  LDC R4, c[0x0][0x64c] ;  /* 0x00019300ff047b82 */ /* 0x000ee40000000800 */
[----:B---3--:R-:W-:-:S05]  /*94f0*/  IADD3 R9, P0, R15, R4, RZ ;  /* 0x000000040f097210 */ /* 0x008fca0007f1e0ff */
        /* <DEDUP_REMOVED lines=8> */
.L_x_226:
[----:B------:R-:W-:Y:S01]  /*9580*/  ISETP.NE.AND P0, PT, R2, 0x1, PT ;  /* 0x000000010200780c */ /* 0x000fe20003f05270 */
[----:B--2---:R-:W-:Y:S01]  /*9590*/  VIADD R7, R21, 0xffffffff ;  /* 0xffffffff15077836 */ /* 0x004fe20000000000 */
[----:B-1----:R-:W-:Y:S01]  /*95a0*/  SHF.R.U64 R5, R4, R26, R5 ;  /* 0x0000001a04057219 */ /* 0x002fe20000001205 */
[----:B------:R-:W-:Y:S01]  /*95b0*/  IMAD.MOV R14, RZ, RZ, -R14 ;  /* 0x000000ffff0e7224 */ /* 0x000fe200078e0a0e */
[----:B------:R-:W-:Y:S01]  /*95c0*/  LOP3.LUT R4, R13, R28, RZ, 0xc0, !PT ;  /* 0x0000001c0d047212 */ /* 0x000fe200078ec0ff */
[----:B------:R-:W-:Y:S01]  /*95d0*/  IMAD.MOV.U32 R8, RZ, RZ, R12 ;  /* 0x000000ffff087224 */ /* 0x000fe200078e000c */
[----:B------:R-:W-:Y:S02]  /*95e0*/  IADD3 R6, -R5, RZ, RZ ;  /* 0x000000ff05067210 */ /* 0x000fe40007ffe1ff */
[----:B------:R-:W-:Y:S01]  /*95f0*/  LOP3.LUT R10, R10, R7, RZ, 0xc0, !PT ;  /* 0x000000070a0a7212 */ /* 0x000fe200078ec0ff */
[----:B------:R-:W-:-:S04]  /*9600*/  IMAD R4, R22, R5, R4 ;  /* 0x0000000516047224 */ /* 0x000fc800078e0204 */
[----:B------:R-:W-:Y:S02]  /*9610*/  @P0 IMAD R23, R20, R14, R3 ;  /* 0x0000000e14170224 */ /* 0x000fe400078e0203 */
[----:B0-----:R-:W-:Y:S02]  /*9620*/  IMAD R3, R6, R27, R15 ;  /* 0x0000001b06037224 */ /* 0x001fe400078e020f */
[----:B------:R-:W-:Y:S02]  /*9630*/  IMAD R7, R4, R29, R23 ;  /* 0x0000001d04077224 */ /* 0x000fe400078e0217 */
[----:B------:R-:W-:Y:S02]  /*9640*/  IMAD R4, R3, R21, R10 ;  /* 0x0000001503047224 */ /* 0x000fe400078e020a */
[----:B------:R-:W-:-:S03]  /*9650*/  IMAD.MOV.U32 R6, RZ, RZ, 0x1 ;  /* 0x00000001ff067424 */ /* 0x000fc600078e00ff */
[----:B------:R-:W-:Y:S02]  /*9660*/  SEL R9, R4, R7, !P0 ;  /* 0x0000000704097207 */ /* 0x000fe40004000000 */
[----:B------:R-:W-:-:S07]  /*9670*/  SEL R7, R7, R4, !P0 ;  /* 0x0000000407077207 */ /* 0x000fce0004000000 */
.L_x_224:
[----:B------:R-:W-:-:S08]  /*9680*/  NOP ;  /* 0x0000000000007918 */ /* 0x000fd00000000000 */
[----:B------:R-:W0:-:S00]  /*9690*/  USETMAXREG.DEALLOC.CTAPOOL 0x28 ;  /* 0x00000028000079c8 */ /* 0x000e0000080e0500 */
[----:B0-----:R-:W-:-:S13]  /*96a0*/  ISETP.NE.AND P0, PT, R0, RZ, PT ;  /* 0x000000ff0000720c */ /* 0x001fda0003f05270 */
[----:B------:R-:W-:Y:S05]  /*96b0*/  @P0 EXIT ;  /* 0x000000000000094d */ /* 0x000fea0003800000 */
[----:B------:R-:W-:Y:S01]  /*96c0*/  LOP3.LUT P0, RZ, R6, 0xff, RZ, 0xc0, !PT ;  /* 0x000000ff06ff7812 */ /* 0x000fe2000780c0ff */
[----:B------:R-:W-:Y:S02]  /*96d0*/  IMAD.MOV.U32 R0, RZ, RZ, 0x1 ;  /* 0x00000001ff007424 */ /* 0x000fe400078e00ff */
[----:B------:R-:W-:-:S10]  /*96e0*/  IMAD.MOV.U32 R12, RZ, RZ, RZ ;  /* 0x000000ffff0c7224 */ /* 0x000fd400078e00ff */
[----:B------:R-:W-:Y:S05]  /*96f0*/  @!P0 BRA `(.L_x_227) ;  /* 0x0000000c00308947 */ /* 0x000fea0003800000 */
[----:B------:R-:W0:Y:S01]  /*9700*/  LDC R0, c[0x0][0x28c] ;  /* 0x0000a300ff007b82 */ /* 0x000e220000000800 */
[----:B------:R-:W-:Y:S01]  /*9710*/  ULDC UR5, c[0x0][0x600] ;  /* 0x0001800000057ab9 */ /* 0x000fe20000000800 */
[----:B------:R-:W-:Y:S01]  /*9720*/  ULDC UR4, c[0x0][0xc] ;  /* 0x0000030000047ab9 */ /* 0x000fe20000000800 */
[----:B------:R-:W-:Y:S01]  /*9730*/  UIADD3 UR16, UR5, -0x1, URZ ;  /* 0xffffffff05107890 */ /* 0x000fe2000fffe03f */
[C---:B------:R-:W-:Y:S01]  /*9740*/  LOP3.LUT P2, RZ, R18.reuse, 0x7f, RZ, 0xc0, !PT ;  /* 0x0000007f12ff7812 */ /* 0x040fe2000784c0ff */
[----:B------:R-:W-:Y:S01]  /*9750*/  ULDC UR6, c[0x0][0x658] ;  /* 0x0001960000067ab9 */ /* 0x000fe20000000800 */
[----:B------:R-:W-:Y:S01]  /*9760*/  ULDC UR5, c[0x0][0x10] ;  /* 0x0000040000057ab9 */ /* 0x000fe20000000800 */
[----:B------:R-:W-:Y:S01]  /*9770*/  UMOV UR7, 0xffffffff ;  /* 0xffffffff00077882 */ /* 0x000fe20000000000 */
[----:B------:R-:W-:Y:S01]  /*9780*/  UMOV UR8, 0x1 ;  /* 0x0000000100087882 */ /* 0x000fe20000000000 */
[----:B------:R-:W-:Y:S01]  /*9790*/  UIMAD.WIDE.U32 UR4, UR4, UR5, URZ ;  /* 0x00000005040472a5 */ /* 0x000fe2000f8e003f */
[----:B------:R-:W-:Y:S01]  /*97a0*/  LOP3.LUT P0, RZ, R18, 0x1f, RZ, 0xc0, !PT ;  /* 0x0000001f12ff7812 */ /* 0x000fe2000780c0ff */
[----:B------:R-:W-:Y:S01]  /*97b0*/  USHF.L.U32 UR7, UR7, UR6, URZ ;  /* 0x0000000607077299 */ /* 0x000fe2000800063f */
[----:B------:R-:W-:Y:S01]  /*97c0*/  BSSY B0, `(.L_x_227) ;  /* 0x00000bf000007945 */ /* 0x000fe20003800000 */
[----:B------:R-:W-:Y:S01]  /*97d0*/  USHF.L.U32 UR18, UR8, UR6, URZ ;  /* 0x0000000608127299 */ /* 0x000fe2000800063f */
[----:B------:R-:W-:Y:S01]  /*97e0*/  IMAD.MOV.U32 R13, RZ, RZ, 0x1 ;  /* 0x00000001ff0d7424 */ /* 0x000fe200078e00ff */
[----:B------:R-:W-:Y:S01]  /*97f0*/  LOP3.LUT R11, R19, 0x2, RZ, 0xfc, !PT ;  /* 0x00000002130b7812 */ /* 0x000fe200078efcff */
[----:B------:R-:W-:Y:S01]  /*9800*/  ULDC UR6, c[0x0][0x14] ;  /* 0x0000050000067ab9 */ /* 0x000fe20000000800 */
[----:B------:R-:W-:Y:S01]  /*9810*/  PLOP3.LUT P0, PT, P0, P2, PT, 0x8a, 0x0 ;  /* 0x000000000000781c */ /* 0x000fe20000705172 */
[----:B------:R-:W-:Y:S01]  /*9820*/  UIMAD.WIDE.U32 UR20, UR4, UR6, URZ ;  /* 0x00000006041472a5 */ /* 0x000fe2000f8e003f */
[----:B------:R-:W-:Y:S01]  /*9830*/  IMAD.MOV.U32 R12, RZ, RZ, RZ ;  /* 0x000000ffff0c7224 */ /* 0x000fe200078e00ff */
[----:B------:R-:W-:-:S02]  /*9840*/  UIMAD UR13, UR5, UR6, URZ ;  /* 0x00000006050d72a4 */ /* 0x000fc4000f8e023f */
[----:B------:R-:W-:Y:S01]  /*9850*/  ULOP3.LUT UR17, URZ, UR7, URZ, 0x33, !UPT ;  /* 0x000000073f117292 */ /* 0x000fe2000f8e333f */
[----:B0-----:R-:W-:Y:S01]  /*9860*/  VIADD R0, R0, 0xf ;  /* 0x0000000f00007836 */ /* 0x001fe20000000000 */
[----:B------:R-:W-:Y:S01]  /*9870*/  UIADD3 UR13, UR21, UR13, URZ ;  /* 0x0000000d150d7290 */ /* 0x000fe2000fffe03f */
[----:B------:R-:W-:-:S03]  /*9880*/  ULDC.64 UR22, c[0x0][0x198] ;  /* 0x0000660000167ab9 */ /* 0x000fc60000000a00 */
[----:B------:R-:W-:-:S04]  /*9890*/  SHF.R.S32.HI R3, RZ, 0x1f, R0 ;  /* 0x0000001fff037819 */ /* 0x000fc80000011400 */
[----:B------:R-:W-:Y:S01]  /*98a0*/  LEA.HI R3, R3, R0, RZ, 0x4 ;  /* 0x0000000003037211 */ /* 0x000fe200078f20ff */
[----:B------:R-:W-:-:S03]  /*98b0*/  IMAD.MOV.U32 R0, RZ, RZ, 0x1 ;  /* 0x00000001ff007424 */ /* 0x000fc600078e00ff */
[----:B------:R-:W-:-:S05]  /*98c0*/  SHF.R.S32.HI R3, RZ, 0x4, R3 ;  /* 0x00000004ff037819 */ /* 0x000fca0000011403 */
[----:B------:R-:W-:-:S07]  /*98d0*/  VIADD R10, R3, 0x1 ;  /* 0x00000001030a7836 */ /* 0x000fce0000000000 */
.L_x_239:
[----:B------:R-:W-:-:S03]  /*98e0*/  UMOV UR4, 0xffffffff ;  /* 0xffffffff00047882 */ /* 0x000fc60000000000 */
[----:B------:R-:W-:Y:S05]  /*98f0*/  BRA.DIV UR4, `(.L_x_228) ;  /* 0x0000001604dc7947 */ /* 0x000fea000b800000 */
[----:B------:R-:W-:-:S13]  /*9900*/  ELECT P6, URZ, PT ;  /* 0x00000000003f782f */ /* 0x000fda00038c0000 */
.L_x_266:
[----:B------:R-:W0:Y:S01]  /*9910*/  LDC R4, c[0x0][0x28c] ;  /* 0x0000a300ff047b82 */ /* 0x000e220000000800 */
[----:B------:R-:W-:Y:S01]  /*9920*/  BSSY B1, `(.L_x_229) ;  /* 0x0000037000017945 */ /* 0x000fe20003800000 */
[----:B0-----:R-:W-:-:S13]  /*9930*/  ISETP.LT.OR P6, PT, R4, 0x1, !P6 ;  /* 0x000000010400780c */ /* 0x001fda00077c1670 */
[----:B------:R-:W-:Y:S05]  /*9940*/  @P6 BRA `(.L_x_230) ;  /* 0x0000000000d06947 */ /* 0x000fea0003800000 */
[----:B------:R-:W-:Y:S01]  /*9950*/  IMAD R15, R9, 0x60, RZ ;  /* 0x00000060090f7824 */ /* 0x000fe200078e02ff */
[----:B------:R-:W-:Y:S01]  /*9960*/  MOV R4, R10 ;  /* 0x0000000a00047202 */ /* 0x000fe20000000f00 */
[----:B------:R-:W-:Y:S02]  /*9970*/  IMAD.SHL.U32 R18, R7, 0x100, RZ ;  /* 0x0000010007127824 */ /* 0x000fe400078e00ff */
[----:B------:R-:W-:Y:S02]  /*9980*/  IMAD.MOV.U32 R20, RZ, RZ, RZ ;  /* 0x000000ffff147224 */ /* 0x000fe400078e00ff */
[----:B------:R-:W-:Y:S02]  /*9990*/  IMAD.MOV.U32 R5, RZ, RZ, R0 ;  /* 0x000000ffff057224 */ /* 0x000fe400078e0000 */
[----:B------:R-:W-:-:S07]  /*99a0*/  IMAD.MOV.U32 R6, RZ, RZ, R12 ;  /* 0x000000ffff067224 */ /* 0x000fce00078e000c */
.L_x_234:
[----:B------:R-:W0:Y:S01]  /*99b0*/  S2R R14, SR_CgaCtaId ;  /* 0x00000000000e7919 */ /* 0x000e220000008800 */
[----:B------:R-:W-:Y:S01]  /*99c0*/  MOV R7, 0x400 ;  /* 0x0000040000077802 */ /* 0x000fe20000000f00 */
[----:B------:R-:W1:Y:S03]  /*99d0*/  @!P2 LDC R9, c[0x0][0x500] ;  /* 0x00014000ff09ab82 */ /* 0x000e660000000800 */
[----:B0-----:R-:W-:Y:S02]  /*99e0*/  LEA R21, R14, R7, 0x18 ;  /* 0x000000070e157211 */ /* 0x001fe400078ec0ff */
[----:B------:R-:W-:-:S03]  /*99f0*/  SHF.L.U32 R7, R5, 0x1f, RZ ;  /* 0x0000001f05077819 */ /* 0x000fc600000006ff */
[----:B------:R-:W-:-:S04]  /*9a00*/  IMAD R14, R6, 0x8, R21 ;  /* 0x00000008060e7824 */ /* 0x000fc800078e0215 */
[----:B------:R-:W0:Y:S02]  /*9a10*/  SYNCS.PHASECHK.TRANS64.TRYWAIT P1, [R14+URZ+0xa0], R7 ;  /* 0x0000a0070e0075a7 */ /* 0x000e24000802017f */
[----:B01----:R-:W-:Y:S05]  /*9a20*/  @!P1 BRA `(.L_x_231) ;  /* 0x0000001400b09947 */ /* 0x003fea0003800000 */
.L_x_267:
[----:B0-----:R-:W-:Y:S01]  /*9a30*/  PRMT R7, R11, 0x9910, RZ ;  /* 0x000099100b077816 */ /* 0x001fe200000000ff */
[----:B------:R0:W-:Y:S03]  /*9a40*/  @!P2 SYNCS.ARRIVE.TRANS64 RZ, [R14+URZ], R9 ;  /* 0x000000090effa9a7 */ /* 0x0001e6000800003f */
[----:B------:R-:W-:-:S13]  /*9a50*/  ISETP.NE.AND P1, PT, R7, 0x2, PT ;  /* 0x000000020700780c */ /* 0x000fda0003f25270 */
[----:B0-----:R-:W-:Y:S05]  /*9a60*/  @P1 BRA `(.L_x_232) ;  /* 0x0000000000041947 */ /* 0x001fea0003800000 */
[----:B------:R-:W-:Y:S01]  /*9a70*/  BPT.TRAP 0x1 ;  /* 0x000000040000795c */ /* 0x000fe20000300000 */
.L_x_232:
[----:B------:R-:W-:Y:S05]  /*9a80*/  @P0 BRA `(.L_x_233) ;  /* 0x0000000000040947 */ /* 0x000fea0003800000 */
[----:B------:R-:W-:Y:S01]  /*9a90*/  BPT.TRAP 0x1 ;  /* 0x000000040000795c */ /* 0x000fe20000300000 */
.L_x_233:
[--C-:B------:R-:W-:Y:S01]  /*9aa0*/  IMAD R7, R6, 0x2000, R21.reuse ;  /* 0x0000200006077824 */ /* 0x100fe200078e0215 */
[----:B------:R-:W-:Y:S01]  /*9ab0*/  R2UR UR9, R14 ;  /* 0x000000000e0972ca */ /* 0x000fe200000e0000 */
[----:B------:R-:W-:Y:S01]  /*9ac0*/  IMAD R21, R6, 0xc00, R21 ;  /* 0x00000c0006157824 */ /* 0x000fe200078e0215 */
[----:B------:R-:W-:Y:S01]  /*9ad0*/  UIADD3 UR4, UP0, UR22, 0xf0, URZ ;  /* 0x000000f016047890 */ /* 0x000fe2000ff1e03f */
[----:B------:R-:W-:Y:S01]  /*9ae0*/  VIADD R4, R4, 0xffffffff ;  /* 0xffffffff04047836 */ /* 0x000fe20000000000 */
[----:B------:R-:W-:Y:S01]  /*9af0*/  R2UR UR5, R7 ;  /* 0x00000000070572ca */ /* 0x000fe200000e0000 */
[----:B------:R-:W-:Y:S01]  /*9b00*/  UIADD3 UR24, UP1, UR22, 0x1f0, URZ ;  /* 0x000001f016187890 */ /* 0x000fe2000ff3e03f */
[----:B------:R-:W-:Y:S01]  /*9b10*/  R2UR UR8, R21 ;  /* 0x00000000150872ca */ /* 0x000fe200000e0000 */
[----:B------:R-:W-:Y:S01]  /*9b20*/  VIADD R6, R6, 0x1 ;  /* 0x0000000106067836 */ /* 0x000fe20000000000 */
[----:B------:R-:W-:Y:S01]  /*9b30*/  R2UR UR11, R18 ;  /* 0x00000000120b72ca */ /* 0x000fe200000e0000 */
[----:B------:R-:W-:Y:S01]  /*9b40*/  UIADD3.X UR25, URZ, UR23, URZ, UP1, !UPT ;  /* 0x000000173f197290 */ /* 0x000fe20008ffe43f */
[----:B------:R-:W-:Y:S01]  /*9b50*/  R2UR UR10, R20 ;  /* 0x00000000140a72ca */ /* 0x000fe200000e0000 */
[----:B------:R-:W-:Y:S01]  /*9b60*/  UMOV UR6, 0x0 ;  /* 0x0000000000067882 */ /* 0x000fe20000000000 */
[----:B------:R-:W-:Y:S01]  /*9b70*/  R2UR UR12, R8 ;  /* 0x00000000080c72ca */ /* 0x000fe200000e0000 */
[----:B------:R-:W-:Y:S01]  /*9b80*/  UMOV UR7, 0x10000000 ;  /* 0x1000000000077882 */ /* 0x000fe20000000000 */
[----:B------:R-:W-:Y:S01]  /*9b90*/  R2UR UR19, R15 ;  /* 0x000000000f1372ca */ /* 0x000fe200000e0000 */
[----:B------:R-:W-:Y:S01]  /*9ba0*/  VIADD R20, R20, 0x10 ;  /* 0x0000001014147836 */ /* 0x000fe20000000000 */
[----:B------:R-:W-:Y:S01]  /*9bb0*/  ISETP.GT.AND P3, PT, R4, 0x1, PT ;  /* 0x000000010400780c */ /* 0x000fe20003f64270 */
[----:B------:R-:W-:Y:S01]  /*9bc0*/  UIADD3 UR14, UR5, 0x200, URZ ;  /* 0x00000200050e7890 */ /* 0x000fe2000fffe03f */
[----:B------:R-:W-:Y:S01]  /*9bd0*/  ISETP.NE.AND P1, PT, R6, 0x14, PT ;  /* 0x000000140600780c */ /* 0x000fe20003f25270 */
[----:B------:R-:W-:-:S02]  /*9be0*/  UIADD3.X UR5, URZ, UR23, URZ, UP0, !UPT ;  /* 0x000000173f057290 */ /* 0x000fc400087fe43f */
[----:B------:R-:W-:Y:S01]  /*9bf0*/  UIADD3 UR15, UR8, 0x28200, URZ ;  /* 0x00028200080f7890 */ /* 0x000fe2000fffe03f */
[----:B------:R-:W-:Y:S02]  /*9c00*/  SEL R14, RZ, 0x1, P1 ;  /* 0x00000001ff0e7807 */ /* 0x000fe40000800000 */
[----:B------:R-:W-:Y:S01]  /*9c10*/  UMOV UR8, UR14 ;  /* 0x0000000e00087c82 */ /* 0x000fe20008000000 */
[----:B------:R-:W-:Y:S02]  /*9c20*/  SEL R6, R6, RZ, P1 ;  /* 0x000000ff06067207 */ /* 0x000fe40000800000 */
[----:B------:R-:W-:Y:S01]  /*9c30*/  LOP3.LUT R5, R5, R14, RZ, 0x3c, !PT ;  /* 0x0000000e05057212 */ /* 0x000fe200078e3cff */
[----:B------:R0:W-:Y:S02]  /*9c40*/  UTMALDG.3D [UR8], [UR4], desc[UR6] ;  /* 0x00000608040075b4 */ /* 0x0001e40008011000 */
[----:B0-----:R-:W-:Y:S01]  /*9c50*/  UMOV UR8, UR15 ;  /* 0x0000000f00087c82 */ /* 0x001fe20008000000 */
[----:B------:R-:W-:-:S02]  /*9c60*/  UMOV UR11, UR19 ;  /* 0x00000013000b7c82 */ /* 0x000fc40008000000 */
[----:B------:R0:W-:Y:S02]  /*9c70*/  UTMALDG.3D [UR8], [UR24], desc[UR6] ;  /* 0x00000608180075b4 */ /* 0x0001e40008011000 */
[----:B0-----:R-:W-:Y:S05]  /*9c80*/  @P3 BRA `(.L_x_234) ;  /* 0xfffffffc00483947 */ /* 0x001fea000383ffff */
.L_x_230:
[----:B------:R-:W-:Y:S05]  /*9c90*/  BSYNC B1 ;  /* 0x0000000000017941 */ /* 0x000fea0003800000 */
.L_x_229:
[----:B------:R-:W-:Y:S01]  /*9ca0*/  LOP3.LUT P3, RZ, R13, 0xff, RZ, 0xc0, !PT ;  /* 0x000000ff0dff7812 */ /* 0x000fe2000786c0ff */
[----:B------:R-:W-:Y:S01]  /*9cb0*/  IMAD.IADD R12, R3, 0x1, R12 ;  /* 0x00000001030c7824 */ /* 0x000fe200078e020c */
[----:B------:R-:W-:Y:S01]  /*9cc0*/  IADD3 R16, P4, R16, UR20, RZ ;  /* 0x0000001410107c10 */ /* 0x000fe2000ff9e0ff */
[----:B------:R-:W-:Y:S01]  /*9cd0*/  ULDC.64 UR4, c[0x0][0x650] ;  /* 0x0001940000047ab9 */ /* 0x000fe20000000a00 */
[----:B------:R-:W-:Y:S01]  /*9ce0*/  BSSY B1, `(.L_x_235) ;  /* 0x000006a000017945 */ /* 0x000fe20003800000 */
[----:B------:R-:W-:Y:S01]  /*9cf0*/  IMAD.MOV.U32 R9, RZ, RZ, -0x1 ;  /* 0xffffffffff097424 */ /* 0x000fe200078e00ff */
[----:B------:R-:W-:Y:S01]  /*9d00*/  ISETP.GT.U32.AND P1, PT, R12, 0x13, PT ;  /* 0x000000130c00780c */ /* 0x000fe20003f24070 */
[----:B------:R-:W-:Y:S01]  /*9d10*/  IMAD.MOV.U32 R8, RZ, RZ, -0x1 ;  /* 0xffffffffff087424 */ /* 0x000fe200078e00ff */
[----:B------:R-:W-:Y:S02]  /*9d20*/  IADD3.X R17, R17, UR13, RZ, P4, !PT ;  /* 0x0000000d11117c10 */ /* 0x000fe4000a7fe4ff */
[----:B------:R-:W-:-:S02]  /*9d30*/  ISETP.LT.U32.AND P1, PT, R3, 0x14, P1 ;  /* 0x000000140300780c */ /* 0x000fc40000f21070 */
[----:B------:R-:W-:Y:S01]  /*9d40*/  PRMT R13, RZ, 0x7610, R13 ;  /* 0x00007610ff0d7816 */ /* 0x000fe2000000000d */
[----:B------:R-:W0:Y:S01]  /*9d50*/  @P3 S2R R5, SR_CgaCtaId ;  /* 0x0000000000053919 */ /* 0x000e220000008800 */
[----:B------:R-:W-:-:S04]  /*9d60*/  @P3 MOV R4, 0x400 ;  /* 0x0000040000043802 */ /* 0x000fc80000000f00 */
[----:B0-----:R-:W-:Y:S01]  /*9d70*/  @P3 LEA R6, R5, R4, 0x18 ;  /* 0x0000000405063211 */ /* 0x001fe200078ec0ff */
[----:B------:R-:W-:-:S03]  /*9d80*/  IMAD.WIDE.U32 R4, R12, -0x33333333, RZ ;  /* 0xcccccccd0c047825 */ /* 0x000fc600078e00ff */
[----:B------:R0:W-:Y:S01]  /*9d90*/  @P3 SYNCS.ARRIVE.TRANS64.A1T0 RZ, [R6+URZ+0x158], RZ ;  /* 0x000158ff06ff39a7 */ /* 0x0001e2000810003f */
[----:B------:R-:W-:Y:S02]  /*9da0*/  ISETP.GE.U32.AND P3, PT, R3, 0x14, PT ;  /* 0x000000140300780c */ /* 0x000fe40003f66070 */
[----:B------:R-:W-:Y:S02]  /*9db0*/  SHF.R.U32.HI R7, RZ, 0x4, R5 ;  /* 0x00000004ff077819 */ /* 0x000fe40000011605 */
[----:B------:R-:W-:Y:S02]  /*9dc0*/  SEL R5, RZ, 0x1, !P1 ;  /* 0x00000001ff057807 */ /* 0x000fe40004800000 */
[----:B------:R-:W-:Y:S01]  /*9dd0*/  ISETP.GE.U32.AND P1, PT, R16, UR4, PT ;  /* 0x0000000410007c0c */ /* 0x000fe2000bf26070 */
[----:B------:R-:W-:Y:S01]  /*9de0*/  IMAD R12, R7, -0x14, R12 ;  /* 0xffffffec070c7824 */ /* 0x000fe200078e020c */
[----:B------:R-:W-:Y:S02]  /*9df0*/  LOP3.LUT R0, R0, R5, RZ, 0x3c, !PT ;  /* 0x0000000500007212 */ /* 0x000fe400078e3cff */
[----:B------:R-:W-:-:S02]  /*9e00*/  ISETP.GE.U32.AND.EX P1, PT, R17, UR5, PT, P1 ;  /* 0x0000000511007c0c */ /* 0x000fc4000bf26110 */
[----:B------:R-:W-:Y:S02]  /*9e10*/  PRMT R4, RZ, 0x7610, R4 ;  /* 0x00007610ff047816 */ /* 0x000fe40000000004 */
[----:B------:R-:W-:Y:S01]  /*9e20*/  @P3 LOP3.LUT R0, R0, 0x1, R7, 0x78, !PT ;  /* 0x0000000100003812 */ /* 0x000fe200078e7807 */
[----:B------:R-:W-:-:S08]  /*9e30*/  IMAD.MOV.U32 R7, RZ, RZ, -0x1 ;  /* 0xffffffffff077424 */ /* 0x000fd000078e00ff */
[----:B0-----:R-:W-:Y:S05]  /*9e40*/  @P1 BRA `(.L_x_236) ;  /* 0x00000004004c1947 */ /* 0x001fea0003800000 */
[----:B------:R-:W-:Y:S01]  /*9e50*/  ULDC.64 UR4, c[0x0][0x628] ;  /* 0x00018a0000047ab9 */ /* 0x000fe20000000a00 */
[----:B------:R-:W0:Y:S01]  /*9e60*/  S2R R15, SR_CTAID.X ;  /* 0x00000000000f7919 */ /* 0x000e220000002500 */
[----:B------:R-:W-:Y:S01]  /*9e70*/  ISETP.NE.U32.AND P1, PT, RZ, UR4, PT ;  /* 0x00000004ff007c0c */ /* 0x000fe2000bf25070 */
[----:B------:R-:W-:Y:S01]  /*9e80*/  ULDC UR7, c[0x0][0x630] ;  /* 0x00018c0000077ab9 */ /* 0x000fe20000000800 */
[----:B------:R-:W-:Y:S01]  /*9e90*/  MOV R4, R16 ;  /* 0x0000001000047202 */ /* 0x000fe20000000f00 */
[----:B------:R-:W1:Y:S01]  /*9ea0*/  S2R R14, SR_CTAID.Y ;  /* 0x00000000000e7919 */ /* 0x000e620000002600 */
[----:B------:R-:W-:Y:S01]  /*9eb0*/  ISETP.NE.AND.EX P1, PT, RZ, UR5, PT, P1 ;  /* 0x00000005ff007c0c */ /* 0x000fe2000bf25310 */
[----:B------:R-:W-:-:S12]  /*9ec0*/  IMAD.MOV.U32 R5, RZ, RZ, R17 ;  /* 0x000000ffff057224 */ /* 0x000fd800078e0011 */
[----:B------:R-:W-:Y:S05]  /*9ed0*/  @!P1 BRA `(.L_x_237) ;  /* 0x0000000000289947 */ /* 0x000fea0003800000 */
[----:B------:R-:W-:Y:S02]  /*9ee0*/  ULDC UR6, c[0x0][0x634] ;  /* 0x00018d0000067ab9 */ /* 0x000fe40000000800 */
[----:B------:R-:W-:-:S05]  /*9ef0*/  IADD3 R9, P1, R16, UR6, RZ ;  /* 0x0000000610097c10 */ /* 0x000fca000ff3e0ff */
[----:B------:R-:W-:-:S04]  /*9f00*/  IMAD.X R21, RZ, RZ, R17, P1 ;  /* 0x000000ffff157224 */ /* 0x000fc800008e0611 */
[----:B------:R-:W-:-:S04]  /*9f10*/  IMAD.WIDE.U32 R6, R21, UR4, RZ ;  /* 0x0000000415067c25 */ /* 0x000fc8000f8e00ff */
[----:B------:R-:W-:-:S04]  /*9f20*/  IMAD.WIDE.U32 R6, P1, R9, UR5, R6 ;  /* 0x0000000509067c25 */ /* 0x000fc8000f820006 */
[----:B------:R-:W-:-:S04]  /*9f30*/  IMAD.WIDE.U32 R8, R9, UR4, RZ ;  /* 0x0000000409087c25 */ /* 0x000fc8000f8e00ff */
[----:B------:R-:W-:Y:S01]  /*9f40*/  IMAD.X R5, RZ, RZ, RZ, P1 ;  /* 0x000000ffff057224 */ /* 0x000fe200008e06ff */
[----:B------:R-:W-:Y:S01]  /*9f50*/  IADD3 RZ, P1, R9, R6, RZ ;  /* 0x0000000609ff7210 */ /* 0x000fe20007f3e0ff */
[----:B------:R-:W-:-:S04]  /*9f60*/  IMAD.MOV.U32 R4, RZ, RZ, R7 ;  /* 0x000000ffff047224 */ /* 0x000fc800078e0007 */
[----:B------:R-:W-:-:S08]  /*9f70*/  IMAD.WIDE.U32.X R4, R21, UR5, R4, P1 ;  /* 0x0000000515047c25 */ /* 0x000fd000088e0404 */
.L_x_237:
[--C-:B------:R-:W-:Y:S01]  /*9f80*/  SHF.R.U64 R8, R4, UR7, R5.reuse ;  /* 0x0000000704087c19 */ /* 0x100fe20008001205 */
[----:B------:R-:W-:Y:S01]  /*9f90*/  ULDC.64 UR4, c[0x0][0x620] ;  /* 0x0001880000047ab9 */ /* 0x000fe20000000a00 */
[----:B------:R-:W-:Y:S01]  /*9fa0*/  SHF.R.U32.HI R4, RZ, UR7, R5 ;  /* 0x00000007ff047c19 */ /* 0x000fe20008011605 */
[----:B------:R-:W2:Y:S01]  /*9fb0*/  LDC R24, c[0x0][0x144] ;  /* 0x00005100ff187b82 */ /* 0x000ea20000000800 */
[----:B------:R-:W-:Y:S01]  /*9fc0*/  IADD3 R7, P1, RZ, -R8, RZ ;  /* 0x80000008ff077210 */ /* 0x000fe20007f3e0ff */
[----:B------:R-:W-:Y:S01]  /*9fd0*/  ULDC.64 UR8, c[0x0][0x640] ;  /* 0x0001900000087ab9 */ /* 0x000fe20000000a00 */
[----:B0-----:R-:W-:Y:S01]  /*9fe0*/  I2FP.F32.U32 R9, R15 ;  /* 0x0000000f00097245 */ /* 0x001fe20000201000 */
[----:B------:R-:W-:Y:S02]  /*9ff0*/  ULDC UR6, c[0x0][0x608] ;  /* 0x0001820000067ab9 */ /* 0x000fe40000000800 */
[----:B------:R-:W-:Y:S01]  /*a000*/  IMAD.X R4, RZ, RZ, ~R4, P1 ;  /* 0x000000ffff047224 */ /* 0x000fe200008e0e04 */
[----:B------:R-:W-:Y:S01]  /*a010*/  ISETP.NE.U32.AND P1, PT, RZ, UR8, PT ;  /* 0x00000008ff007c0c */ /* 0x000fe2000bf25070 */
[----:B------:R-:W0:Y:S02]  /*a020*/  LDC R21, c[0x0][0x148] ;  /* 0x00005200ff157b82 */ /* 0x000e240000000800 */
[----:B------:R-:W-:Y:S01]  /*a030*/  IMAD R6, R4, UR4, RZ ;  /* 0x0000000404067c24 */ /* 0x000fe2000f8e02ff */
[----:B------:R-:W-:Y:S01]  /*a040*/  ISETP.NE.AND.EX P1, PT, RZ, UR9, PT, P1 ;  /* 0x00000009ff007c0c */ /* 0x000fe2000bf25310 */
[----:B------:R-:W-:Y:S01]  /*a050*/  IMAD.WIDE.U32 R4, R7, UR4, R16 ;  /* 0x0000000407047c25 */ /* 0x000fe2000f8e0010 */
[----:B------:R-:W-:-:S03]  /*a060*/  ULDC UR4, c[0x0][0x150] ;  /* 0x0000540000047ab9 */ /* 0x000fc60000000800 */
[----:B------:R-:W-:Y:S02]  /*a070*/  IMAD R7, R7, UR5, R6 ;  /* 0x0000000507077c24 */ /* 0x000fe4000f8e0206 */
[----:B------:R-:W-:Y:S01]  /*a080*/  FMUL R6, R9, UR4 ;  /* 0x0000000409067c20 */ /* 0x000fe20008400000 */
[----:B------:R-:W-:Y:S01]  /*a090*/  ULDC UR4, c[0x0][0x618] ;  /* 0x0001860000047ab9 */ /* 0x000fe20000000800 */
[----:B------:R-:W-:Y:S01]  /*a0a0*/  ULDC UR5, c[0x0][0x154] ;  /* 0x0000550000057ab9 */ /* 0x000fe20000000800 */
[----:B------:R-:W-:-:S03]  /*a0b0*/  IMAD.IADD R5, R5, 0x1, R7 ;  /* 0x0000000105057824 */ /* 0x000fc600078e0207 */
[----:B------:R-:W3:Y:S02]  /*a0c0*/  F2I.U32.TRUNC.NTZ R6, R6 ;  /* 0x0000000600067305 */ /* 0x000ee4000020f000 */
[----:B------:R-:W-:Y:S02]  /*a0d0*/  SHF.R.U64 R9, R4, UR4, R5 ;  /* 0x0000000404097c19 */ /* 0x000fe40008001205 */
[----:B-1----:R-:W-:-:S05]  /*a0e0*/  I2FP.F32.U32 R4, R14 ;  /* 0x0000000e00047245 */ /* 0x002fca0000201000 */
[----:B------:R-:W-:Y:S01]  /*a0f0*/  FMUL R22, R4, UR5 ;  /* 0x0000000504167c20 */ /* 0x000fe20008400000 */
[----:B------:R-:W-:Y:S01]  /*a100*/  SHF.R.U32.HI R4, RZ, UR4, R5 ;  /* 0x00000004ff047c19 */ /* 0x000fe20008011605 */
[----:B------:R-:W-:-:S03]  /*a110*/  ULDC UR4, c[0x0][0x658] ;  /* 0x0001960000047ab9 */ /* 0x000fc60000000800 */
[--C-:B------:R-:W-:Y:S01]  /*a120*/  SHF.R.U64 R20, R9, UR6, R4.reuse ;  /* 0x0000000609147c19 */ /* 0x100fe20008001204 */
[----:B------:R-:W1:Y:S01]  /*a130*/  F2I.U32.TRUNC.NTZ R22, R22 ;  /* 0x0000001600167305 */ /* 0x000e62000020f000 */
[----:B------:R-:W-:Y:S01]  /*a140*/  SHF.R.U32.HI R5, RZ, UR6, R4 ;  /* 0x00000006ff057c19 */ /* 0x000fe20008011604 */
[----:B---3--:R-:W-:-:S03]  /*a150*/  IMAD.MOV R6, RZ, RZ, -R6 ;  /* 0x000000ffff067224 */ /* 0x008fc600078e0a06 */
[----:B------:R-:W-:Y:S01]  /*a160*/  SHF.R.U64 R18, R20, UR4, R5 ;  /* 0x0000000414127c19 */ /* 0x000fe20008001205 */
[----:B--2---:R-:W-:Y:S01]  /*a170*/  IMAD R15, R24, R6, R15 ;  /* 0x00000006180f7224 */ /* 0x004fe200078e020f */
[----:B------:R-:W-:-:S03]  /*a180*/  SHF.R.U32.HI R23, RZ, UR4, R5 ;  /* 0x00000004ff177c19 */ /* 0x000fc60008011605 */
[----:B------:R-:W-:Y:S02]  /*a190*/  IMAD.MOV.U32 R4, RZ, RZ, R18 ;  /* 0x000000ffff047224 */ /* 0x000fe400078e0012 */
[----:B------:R-:W-:Y:S01]  /*a1a0*/  IMAD.MOV.U32 R5, RZ, RZ, R23 ;  /* 0x000000ffff057224 */ /* 0x000fe200078e0017 */
[----:B-1----:R-:W-:Y:S06]  /*a1b0*/  @!P1 BRA `(.L_x_238) ;  /* 0x0000000000289947 */ /* 0x002fec0003800000 */
[----:B------:R-:W-:Y:S02]  /*a1c0*/  ULDC UR4, c[0x0][0x64c] ;  /* 0x0001930000047ab9 */ /* 0x000fe40000000800 */
[----:B------:R-:W-:-:S05]  /*a1d0*/  IADD3 R5, P1, R18, UR4, RZ ;  /* 0x0000000412057c10 */ /* 0x000fca000ff3e0ff */
[----:B------:R-:W-:-:S04]  /*a1e0*/  IMAD.X R23, RZ, RZ, R23, P1 ;  /* 0x000000ffff177224 */ /* 0x000fc800008e0617 */
[----:B------:R-:W-:-:S04]  /*a1f0*/  IMAD.WIDE.U32 R6, R23, UR8, RZ ;  /* 0x0000000817067c25 */ /* 0x000fc8000f8e00ff */
[----:B------:R-:W-:-:S04]  /*a200*/  IMAD.WIDE.U32 R6, P1, R5, UR9, R6 ;  /* 0x0000000905067c25 */ /* 0x000fc8000f820006 */
[----:B------:R-:W-:Y:S01]  /*a210*/  IMAD.WIDE.U32 R4, R5, UR8, RZ ;  /* 0x0000000805047c25 */ /* 0x000fe2000f8e00ff */
[----:B------:R-:W-:-:S04]  /*a220*/  MOV R4, R7 ;  /* 0x0000000700047202 */ /* 0x000fc80000000f00 */
[----:B------:R-:W-:Y:S01]  /*a230*/  IADD3 RZ, P3, R5, R6, RZ ;  /* 0x0000000605ff7210 */ /* 0x000fe20007f7e0ff */
[----:B------:R-:W-:-:S04]  /*a240*/  IMAD.X R5, RZ, RZ, RZ, P1 ;  /* 0x000000ffff057224 */ /* 0x000fc800008e06ff */
[----:B------:R-:W-:-:S08]  /*a250*/  IMAD.WIDE.U32.X R4, R23, UR9, R4, P3 ;  /* 0x0000000917047c25 */ /* 0x000fd000098e0404 */
.L_x_238:
[----:B------:R-:W-:Y:S01]  /*a260*/  ISETP.NE.AND P1, PT, R2, 0x1, PT ;  /* 0x000000010200780c */ /* 0x000fe20003f25270 */
[----:B------:R-:W-:Y:S01]  /*a270*/  ULDC UR4, c[0x0][0x648] ;  /* 0x0001920000047ab9 */ /* 0x000fe20000000800 */
[----:B------:R-:W-:Y:S01]  /*a280*/  LOP3.LUT R20, R20, UR17, RZ, 0xc0, !PT ;  /* 0x0000001114147c12 */ /* 0x000fe2000f8ec0ff */
[----:B------:R-:W-:Y:S01]  /*a290*/  IMAD.MOV R22, RZ, RZ, -R22 ;  /* 0x000000ffff167224 */ /* 0x000fe200078e0a16 */
[----:B------:R-:W-:Y:S01]  /*a2a0*/  SHF.R.U64 R5, R4, UR4, R5 ;  /* 0x0000000404057c19 */ /* 0x000fe20008001205 */
[----:B------:R-:W-:Y:S01]  /*a2b0*/  ULDC UR4, c[0x0][0x638] ;  /* 0x00018e0000047ab9 */ /* 0x000fe20000000800 */
[----:B------:R-:W-:Y:S01]  /*a2c0*/  LOP3.LUT R9, R9, UR16, RZ, 0xc0, !PT ;  /* 0x0000001009097c12 */ /* 0x000fe2000f8ec0ff */
[----:B------:R-:W-:Y:S01]  /*a2d0*/  ULDC UR5, c[0x0][0x610] ;  /* 0x0001840000057ab9 */ /* 0x000fe20000000800 */
[----:B------:R-:W-:Y:S02]  /*a2e0*/  IMAD.MOV.U32 R4, RZ, RZ, 0x1 ;  /* 0x00000001ff047424 */ /* 0x000fe400078e00ff */
[----:B------:R-:W-:-:S02]  /*a2f0*/  IMAD.MOV R7, RZ, RZ, -R5 ;  /* 0x000000ffff077224 */ /* 0x000fc400078e0a05 */
[----:B------:R-:W-:Y:S02]  /*a300*/  IMAD R20, R5, UR18, R20 ;  /* 0x0000001205147c24 */ /* 0x000fe4000f8e0214 */
[----:B0-----:R-:W-:Y:S02]  /*a310*/  @P1 IMAD R15, R21, R22, R14 ;  /* 0x00000016150f1224 */ /* 0x001fe400078e020e */
[----:B------:R-:W-:Y:S01]  /*a320*/  IMAD R18, R7, UR4, R18 ;  /* 0x0000000407127c24 */ /* 0x000fe2000f8e0212 */
[----:B------:R-:W-:Y:S01]  /*a330*/  ULDC UR4, c[0x0][0x600] ;  /* 0x0001800000047ab9 */ /* 0x000fe20000000800 */
[----:B------:R-:W-:Y:S02]  /*a340*/  IMAD R15, R20, UR5, R15 ;  /* 0x00000005140f7c24 */ /* 0x000fe4000f8e020f */
[----:B------:R-:W-:-:S05]  /*a350*/  IMAD R18, R18, UR4, R9 ;  /* 0x0000000412127c24 */ /* 0x000fca000f8e0209 */
[----:B------:R-:W-:Y:S02]  /*a360*/  SEL R9, R18, R15, !P1 ;  /* 0x0000000f12097207 */ /* 0x000fe40004800000 */
[----:B------:R-:W-:-:S07]  /*a370*/  SEL R7, R15, R18, !P1 ;  /* 0x000000120f077207 */ /* 0x000fce0004800000 */
.L_x_236:
[----:B------:R-:W-:Y:S05]  /*a380*/  BSYNC B1 ;  /* 0x0000000000017941 */ /* 0x000fea0003800000 */
.L_x_235:
[----:B------:R-:W-:-:S13]  /*a390*/  LOP3.LUT P1, RZ, R4, 0xff, RZ, 0xc0, !PT ;  /* 0x000000ff04ff7812 */ /* 0x000fda000782c0ff */
[----:B------:R-:W-:Y:S05]  /*a3a0*/  @P1 BRA `(.L_x_239) ;  /* 0xfffffff4004c1947 */ /* 0x000fea000383ffff */
[----:B------:R-:W-:Y:S05]  /*a3b0*/  BSYNC B0 ;  /* 0x0000000000007941 */ /* 0x000fea0003800000 */
.L_x_227:
[----:B------:R-:W-:-:S03]  /*a3c0*/  UMOV UR4, 0xffffffff ;  /* 0xffffffff00047882 */ /* 0x000fc60000000000 */
[----:B------:R-:W-:Y:S05]  /*a3d0*/  BRA.DIV UR4, `(.L_x_240) ;  /* 0x0000000e04587947 */ /* 0x000fea000b800000 */
[----:B------:R-:W-:-:S13]  /*a3e0*/  ELECT P6, URZ, PT ;  /* 0x00000000003f782f */ /* 0x000fda00038c0000 */
.L_x_270:
[----:B------:R-:W-:Y:S04]  /*a3f0*/  BSSY B0, `(.L_x_241) ;  /* 0x00000bb000007945 */ /* 0x000fe80003800000 */
[----:B------:R-:W-:Y:S05]  /*a400*/  @!P6 BRA `(.L_x_242) ;  /* 0x0000000800e4e947 */ /* 0x000fea0003800000 */
[----:B------:R-:W-:-:S04]  /*a410*/  LOP3.LUT R19, R19, 0x2, RZ, 0xfc, !PT ;  /* 0x0000000213137812 */ /* 0x000fc800078efcff */
[----:B------:R-:W-:-:S13]  /*a420*/  ISETP.NE.AND P0, PT, R19, 0x3, PT ;  /* 0x000000031300780c */ /* 0x000fda0003f05270 */
[----:B------:R-:W-:Y:S05]  /*a430*/  @!P0 BRA `(.L_x_243) ;  /* 0x0000000000048947 */ /* 0x000fea0003800000 */
[----:B------:R-:W-:Y:S01]  /*a440*/  BPT.TRAP 0x1 ;  /* 0x000000040000795c */ /* 0x000fe20000300000 */
.L_x_243:
[----:B------:R-:W0:Y:S01]  /*a450*/  S2R R3, SR_CgaCtaId ;  /* 0x0000000000037919 */ /* 0x000e220000008800 */
[----:B------:R-:W-:-:S04]  /*a460*/  MOV R2, 0x400 ;  /* 0x0000040000027802 */ /* 0x000fc80000000f00 */
[----:B0-----:R-:W-:Y:S02]  /*a470*/  LEA R3, R3, R2, 0x18 ;  /* 0x0000000203037211 */ /* 0x001fe400078ec0ff */
[----:B------:R-:W-:-:S03]  /*a480*/  SHF.L.U32 R2, R0, 0x1f, RZ ;  /* 0x0000001f00027819 */ /* 0x000fc600000006ff */
[----:B------:R-:W-:-:S04]  /*a490*/  VIADD R3, R3, 0xa0 ;  /* 0x000000a003037836 */ /* 0x000fc80000000000 */
[C---:B------:R-:W-:Y:S02]  /*a4a0*/  IMAD R7, R12.reuse, 0x8, R3 ;  /* 0x000000080c077824 */ /* 0x040fe400078e0203 */
[----:B------:R-:W-:Y:S02]  /*a4b0*/  VIADD R12, R12, 0x1 ;  /* 0x000000010c0c7836 */ /* 0x000fe40000000000 */
[----:B------:R-:W0:Y:S03]  /*a4c0*/  SYNCS.PHASECHK.TRANS64.TRYWAIT P0, [R7+URZ], R2 ;  /* 0x00000002070075a7 */ /* 0x000e26000800017f */
[----:B------:R-:W-:-:S04]  /*a4d0*/  ISETP.NE.AND P1, PT, R12, 0x14, PT ;  /* 0x000000140c00780c */ /* 0x000fc80003f25270 */
[----:B------:R-:W-:Y:S02]  /*a4e0*/  SEL R5, RZ, 0x1, P1 ;  /* 0x00000001ff057807 */ /* 0x000fe40000800000 */
[----:B------:R-:W-:Y:S02]  /*a4f0*/  SEL R12, R12, RZ, P1 ;  /* 0x000000ff0c0c7207 */ /* 0x000fe40000800000 */
[----:B------:R-:W-:-:S03]  /*a500*/  LOP3.LUT R5, R0, R5, RZ, 0x3c, !PT ;  /* 0x0000000500057212 */ /* 0x000fc600078e3cff */
[----:B------:R-:W-:Y:S01]  /*a510*/  IMAD R9, R12, 0x8, R3 ;  /* 0x000000080c097824 */ /* 0x000fe200078e0203 */
[----:B------:R-:W-:Y:S01]  /*a520*/  SHF.L.U32 R4, R5, 0x1f, RZ ;  /* 0x0000001f05047819 */ /* 0x000fe200000006ff */
[----:B0-----:R-:W-:Y:S06]  /*a530*/  @!P0 BRA `(.L_x_244) ;  /* 0x0000000c00208947 */ /* 0x001fec0003800000 */
.L_x_271:
[----:B------:R-:W1:Y:S01]  /*a540*/  SYNCS.PHASECHK.TRANS64.TRYWAIT P0, [R9+URZ], R4 ;  /* 0x00000004090075a7 */ /* 0x000e62000800017f */
[----:B------:R-:W-:-:S05]  /*a550*/  VIADD R0, R12, 0x1 ;  /* 0x000000010c007836 */ /* 0x000fca0000000000 */
[----:B------:R-:W-:-:S04]  /*a560*/  ISETP.NE.AND P1, PT, R0, 0x14, PT ;  /* 0x000000140000780c */ /* 0x000fc80003f25270 */
[----:B0-----:R-:W-:Y:S02]  /*a570*/  SEL R2, RZ, 0x1, P1 ;  /* 0x00000001ff027807 */ /* 0x001fe40000800000 */
[----:B------:R-:W-:Y:S02]  /*a580*/  SEL R0, R0, RZ, P1 ;  /* 0x000000ff00007207 */ /* 0x000fe40000800000 */
[----:B------:R-:W-:-:S03]  /*a590*/  LOP3.LUT R7, R5, R2, RZ, 0x3c, !PT ;  /* 0x0000000205077212 */ /* 0x000fc600078e3cff */
[----:B------:R-:W-:Y:S01]  /*a5a0*/  IMAD R6, R0, 0x8, R3 ;  /* 0x0000000800067824 */ /* 0x000fe200078e0203 */
[----:B------:R-:W-:Y:S01]  /*a5b0*/  SHF.L.U32 R5, R7, 0x1f, RZ ;  /* 0x0000001f07057819 */ /* 0x000fe200000006ff */
[----:B-1----:R-:W-:Y:S06]  /*a5c0*/  @!P0 BRA `(.L_x_245) ;  /* 0x0000000c00108947 */ /* 0x002fec0003800000 */
.L_x_272:
[----:B------:R-:W1:Y:S01]  /*a5d0*/  SYNCS.PHASECHK.TRANS64.TRYWAIT P0, [R6+URZ], R5 ;  /* 0x00000005060075a7 */ /* 0x000e62000800017f */
[----:B------:R-:W-:-:S05]  /*a5e0*/  VIADD R0, R0, 0x1 ;  /* 0x0000000100007836 */ /* 0x000fca0000000000 */
[----:B------:R-:W-:-:S04]  /*a5f0*/  ISETP.NE.AND P1, PT, R0, 0x14, PT ;  /* 0x000000140000780c */ /* 0x000fc80003f25270 */
[----:B------:R-:W-:Y:S02]  /*a600*/  SEL R2, RZ, 0x1, P1 ;  /* 0x00000001ff027807 */ /* 0x000fe40000800000 */
[----:B------:R-:W-:Y:S02]  /*a610*/  SEL R0, R0, RZ, P1 ;  /* 0x000000ff00007207 */ /* 0x000fe40000800000 */
[----:B------:R-:W-:-:S03]  /*a620*/  LOP3.LUT R7, R7, R2, RZ, 0x3c, !PT ;  /* 0x0000000207077212 */ /* 0x000fc600078e3cff */
[----:B0-----:R-:W-:Y:S01]  /*a630*/  IMAD R9, R0, 0x8, R3 ;  /* 0x0000000800097824 */ /* 0x001fe200078e0203 */
[----:B------:R-:W-:Y:S01]  /*a640*/  SHF.L.U32 R4, R7, 0x1f, RZ ;  /* 0x0000001f07047819 */ /* 0x000fe200000006ff */
[----:B-1----:R-:W-:Y:S06]  /*a650*/  @!P0 BRA `(.L_x_246) ;  /* 0x0000000c00008947 */ /* 0x002fec0003800000 */
.L_x_273:
[----:B------:R-:W1:Y:S01]  /*a660*/  SYNCS.PHASECHK.TRANS64.TRYWAIT P0, [R9+URZ], R4 ;  /* 0x00000004090075a7 */ /* 0x000e62000800017f */
[----:B------:R-:W-:-:S04]  /*a670*/  IADD3 R0, R0, 0x1, RZ ;  /* 0x0000000100007810 */ /* 0x000fc80007ffe0ff */
[----:B------:R-:W-:-:S04]  /*a680*/  ISETP.NE.AND P1, PT, R0, 0x14, PT ;  /* 0x000000140000780c */ /* 0x000fc80003f25270 */
[----:B------:R-:W-:Y:S02]  /*a690*/  SEL R2, RZ, 0x1, P1 ;  /* 0x00000001ff027807 */ /* 0x000fe40000800000 */
[----:B------:R-:W-:Y:S02]  /*a6a0*/  SEL R0, R0, RZ, P1 ;  /* 0x000000ff00007207 */ /* 0x000fe40000800000 */
[----:B------:R-:W-:-:S03]  /*a6b0*/  LOP3.LUT R7, R7, R2, RZ, 0x3c, !PT ;  /* 0x0000000207077212 */ /* 0x000fc600078e3cff */
[----:B0-----:R-:W-:Y:S01]  /*a6c0*/  IMAD R6, R0, 0x8, R3 ;  /* 0x0000000800067824 */ /* 0x001fe200078e0203 */
[----:B------:R-:W-:Y:S01]  /*a6d0*/  SHF.L.U32 R5, R7, 0x1f, RZ ;  /* 0x0000001f07057819 */ /* 0x000fe200000006ff */
[----:B-1----:R-:W-:Y:S06]  /*a6e0*/  @!P0 BRA `(.L_x_247) ;  /* 0x0000000800f08947 */ /* 0x002fec0003800000 */
.L_x_274:
        /* <DEDUP_REMOVED lines=9> */
.L_x_275:
        /* <DEDUP_REMOVED lines=9> */
.L_x_276:
        /* <DEDUP_REMOVED lines=9> */
.L_x_277:
        /* <DEDUP_REMOVED lines=9> */
.L_x_278:
        /* <DEDUP_REMOVED lines=9> */
.L_x_279:
        /* <DEDUP_REMOVED lines=9> */
.L_x_280:
        /* <DEDUP_REMOVED lines=9> */
.L_x_281:
        /* <DEDUP_REMOVED lines=9> */
.L_x_282:
        /* <DEDUP_REMOVED lines=9> */
.L_x_283:
        /* <DEDUP_REMOVED lines=9> */
.L_x_284:
        /* <DEDUP_REMOVED lines=9> */
.L_x_285:
        /* <DEDUP_REMOVED lines=9> */
.L_x_286:
        /* <DEDUP_REMOVED lines=9> */
.L_x_287:
        /* <DEDUP_REMOVED lines=9> */
.L_x_288:
[----:B------:R-:W1:Y:S01]  /*aed0*/  SYNCS.PHASECHK.TRANS64.TRYWAIT P0, [R6+URZ], R5 ;  /* 0x00000005060075a7 */ /* 0x000e62000800017f */
[----:B------:R-:W-:-:S05]  /*aee0*/  VIADD R0, R0, 0x1 ;  /* 0x0000000100007836 */ /* 0x000fca0000000000 */
[----:B------:R-:W-:-:S04]  /*aef0*/  ISETP.NE.AND P1, PT, R0, 0x14, PT ;  /* 0x000000140000780c */ /* 0x000fc80003f25270 */
[----:B------:R-:W-:Y:S02]  /*af00*/  SEL R2, RZ, 0x1, P1 ;  /* 0x00000001ff027807 */ /* 0x000fe40000800000 */
[----:B------:R-:W-:Y:S02]  /*af10*/  SEL R0, R0, RZ, P1 ;  /* 0x000000ff00007207 */ /* 0x000fe40000800000 */
[----:B------:R-:W-:Y:S01]  /*af20*/  LOP3.LUT R2, R7, R2, RZ, 0x3c, !PT ;  /* 0x0000000207027212 */ /* 0x000fe200078e3cff */
[----:B-1----:R-:W-:Y:S06]  /*af30*/  @!P0 BRA `(.L_x_262) ;  /* 0x0000000800088947 */ /* 0x002fec0003800000 */
.L_x_289:
[----:B------:R-:W-:Y:S01]  /*af40*/  IMAD R3, R0, 0x8, R3 ;  /* 0x0000000800037824 */ /* 0x000fe200078e0203 */
[----:B------:R-:W-:-:S07]  /*af50*/  SHF.L.U32 R0, R2, 0x1f, RZ ;  /* 0x0000001f02007819 */ /* 0x000fce00000006ff */
.L_x_263:
[----:B--2---:R2:W3:Y:S02]  /*af60*/  SYNCS.PHASECHK.TRANS64.TRYWAIT P0, [R3+URZ], R0 ;  /* 0x00000000030075a7 */ /* 0x0044e4000800017f */
[----:B---3--:R-:W-:Y:S05]  /*af70*/  @!P0 NANOSLEEP.SYNCS 0x989680 ;  /* 0x009896800000895d */ /* 0x008fea0003900000 */
[----:B------:R-:W3:Y:S02]  /*af80*/  @!P0 SYNCS.PHASECHK.TRANS64 P0, [R3+URZ], R0 ;  /* 0x00000000030085a7 */ /* 0x000ee4000800007f */
[----:B---3--:R-:W-:Y:S05]  /*af90*/  @!P0 BRA `(.L_x_263) ;  /* 0xfffffffc00f08947 */ /* 0x008fea000383ffff */
.L_x_242:
[----:B------:R-:W-:Y:S05]  /*afa0*/  BSYNC B0 ;  /* 0x0000000000007941 */ /* 0x000fea0003800000 */
.L_x_241:
[----:B------:R-:W-:Y:S05]  /*afb0*/  EXIT ;  /* 0x000000000000794d */ /* 0x000fea0003800000 */
.L_x_18:
[----:B---3--:R3:W4:Y:S02]  /*afc0*/  SYNCS.PHASECHK.TRANS64.TRYWAIT P1, [R3+URZ], R0 ;  /* 0x00000000030075a7 */ /* 0x008724000802017f */
[----:B----4-:R-:W-:Y:S05]  /*afd0*/  @!P1 NANOSLEEP.SYNCS 0x989680 ;  /* 0x009896800000995d */ /* 0x010fea0003900000 */
[----:B------:R-:W4:Y:S02]  /*afe0*/  @!P1 SYNCS.PHASECHK.TRANS64 P1, [R3+URZ], R0 ;  /* 0x00000000030095a7 */ /* 0x000f24000802007f */
[----:B----4-:R-:W-:Y:S05]  /*aff0*/  @!P1 BRA `(.L_x_18) ;  /* 0xfffffffc00f09947 */ /* 0x010fea000383ffff */
[----:B------:R-:W-:Y:S05]  /*b000*/  BRA `(.L_x_17) ;  /* 0xffffff64000c7947 */ /* 0x000fea000383ffff */
.L_x_23:
[----:B-1----:R-:W-:-:S04]  /*b010*/  IMAD.U32 R5, RZ, RZ, UR4 ;  /* 0x00000004ff057e24 */ /* 0x002fc8000f8e00ff */
[----:B------:R1:W2:Y:S03]  /*b020*/  SYNCS.PHASECHK.TRANS64.TRYWAIT P1, [R5+URZ], R4 ;  /* 0x00000004050075a7 */ /* 0x0002a6000802017f */
[----:B--2---:R-:W-:Y:S05]  /*b030*/  @!P1 NANOSLEEP.SYNCS 0x989680 ;  /* 0x009896800000995d */ /* 0x004fea0003900000 */
[----:B------:R-:W2:Y:S02]  /*b040*/  @!P1 SYNCS.PHASECHK.TRANS64 P1, [R5+URZ], R4 ;  /* 0x00000004050095a7 */ /* 0x000ea4000802007f */
[----:B--2---:R-:W-:Y:S05]  /*b050*/  @!P1 BRA `(.L_x_23) ;  /* 0xfffffffc00ec9947 */ /* 0x004fea000383ffff */
[----:B------:R-:W-:Y:S05]  /*b060*/  BRA `(.L_x_22) ;  /* 0xffffff64009c7947 */ /* 0x000fea000383ffff */
.L_x_228:
[----:B------:R-:W-:Y:S01]  /*b070*/  BSSY B1, `(.L_x_264) ;  /* 0x0000006000017945 */ /* 0x000fe20003800000 */
[----:B------:R-:W-:-:S07]  /*b080*/  IMAD.MOV.U32 R15, RZ, RZ, -0x1 ;  /* 0xffffffffff0f7424 */ /* 0x000fce00078e00ff */
[----:B------:R-:W-:Y:S05]  /*b090*/  WARPSYNC.COLLECTIVE R15, `(.L_x_265) ;  /* 0x000000000f0c7348 */ /* 0x000fea0003c00000 */
[----:B------:R-:W-:Y:S02]  /*b0a0*/  ELECT P6, UR62, PT ;  /* 0x00000000003e782f */ /* 0x000fe400038c0000 */
[----:B------:R-:W-:Y:S01]  /*b0b0*/  MOV R14, UR62 ;  /* 0x0000003e000e7c02 */ /* 0x000fe20008000f00 */
[----:B------:R-:W-:Y:S10]  /*b0c0*/  ENDCOLLECTIVE ;  /* 0x000000000000791b */ /* 0x000ff40003800000 */
.L_x_265:
[----:B------:R-:W-:Y:S05]  /*b0d0*/  BSYNC B1 ;  /* 0x0000000000017941 */ /* 0x000fea0003800000 */
.L_x_264:
[----:B------:R-:W-:Y:S05]  /*b0e0*/  BRA `(.L_x_266) ;  /* 0xffffffe800087947 */ /* 0x000fea000383ffff */
.L_x_231:
[----:B0-----:R0:W1:Y:S02]  /*b0f0*/  SYNCS.PHASECHK.TRANS64.TRYWAIT P1, [R14+URZ+0xa0], R7 ;  /* 0x0000a0070e0075a7 */ /* 0x001064000802017f */
[----:B-1----:R-:W-:Y:S05]  /*b100*/  @!P1 NANOSLEEP.SYNCS 0x989680 ;  /* 0x009896800000995d */ /* 0x002fea0003900000 */
[----:B------:R-:W1:Y:S02]  /*b110*/  @!P1 SYNCS.PHASECHK.TRANS64 P1, [R14+URZ+0xa0], R7 ;  /* 0x0000a0070e0095a7 */ /* 0x000e64000802007f */
[----:B-1----:R-:W-:Y:S05]  /*b120*/  @!P1 BRA `(.L_x_231) ;  /* 0xfffffffc00f09947 */ /* 0x002fea000383ffff */
[----:B------:R-:W-:Y:S05]  /*b130*/  BRA `(.L_x_267) ;  /* 0xffffffe8003c7947 */ /* 0x000fea000383ffff */
.L_x_240:
[----:B------:R-:W-:Y:S01]  /*b140*/  BSSY B0, `(.L_x_268) ;  /* 0x0000006000007945 */ /* 0x000fe20003800000 */
[----:B------:R-:W-:-:S07]  /*b150*/  IMAD.MOV.U32 R15, RZ, RZ, -0x1 ;  /* 0xffffffffff0f7424 */ /* 0x000fce00078e00ff */
[----:B------:R-:W-:Y:S05]  /*b160*/  WARPSYNC.COLLECTIVE R15, `(.L_x_269) ;  /* 0x000000000f0c7348 */ /* 0x000fea0003c00000 */
[----:B------:R-:W-:Y:S02]  /*b170*/  ELECT P6, UR62, PT ;  /* 0x00000000003e782f */ /* 0x000fe400038c0000 */
[----:B------:R-:W-:Y:S01]  /*b180*/  MOV R14, UR62 ;  /* 0x0000003e000e7c02 */ /* 0x000fe20008000f00 */
[----:B------:R-:W-:Y:S10]  /*b190*/  ENDCOLLECTIVE ;  /* 0x000000000000791b */ /* 0x000ff40003800000 */
.L_x_269:
[----:B------:R-:W-:Y:S05]  /*b1a0*/  BSYNC B0 ;  /* 0x0000000000007941 */ /* 0x000fea0003800000 */
.L_x_268:
[----:B------:R-:W-:Y:S05]  /*b1b0*/  BRA `(.L_x_270) ;  /* 0xfffffff0008c7947 */ /* 0x000fea000383ffff */
.L_x_244:
[----:B0-----:R0:W1:Y:S02]  /*b1c0*/  SYNCS.PHASECHK.TRANS64.TRYWAIT P0, [R7+URZ], R2 ;  /* 0x00000002070075a7 */ /* 0x001064000800017f */
[----:B-1----:R-:W-:Y:S05]  /*b1d0*/  @!P0 NANOSLEEP.SYNCS 0x989680 ;  /* 0x009896800000895d */ /* 0x002fea0003900000 */
[----:B------:R-:W1:Y:S02]  /*b1e0*/  @!P0 SYNCS.PHASECHK.TRANS64 P0, [R7+URZ], R2 ;  /* 0x00000002070085a7 */ /* 0x000e64000800007f */
[----:B-1----:R-:W-:Y:S05]  /*b1f0*/  @!P0 BRA `(.L_x_244) ;  /* 0xfffffffc00f08947 */ /* 0x002fea000383ffff */
[----:B------:R-:W-:Y:S05]  /*b200*/  BRA `(.L_x_271) ;  /* 0xfffffff000cc7947 */ /* 0x000fea000383ffff */
.L_x_245:
[----:B0-----:R0:W1:Y:S02]  /*b210*/  SYNCS.PHASECHK.TRANS64.TRYWAIT P0, [R9+URZ], R4 ;  /* 0x00000004090075a7 */ /* 0x001064000800017f */
[----:B-1----:R-:W-:Y:S05]  /*b220*/  @!P0 NANOSLEEP.SYNCS 0x989680 ;  /* 0x009896800000895d */ /* 0x002fea0003900000 */
[----:B------:R-:W1:Y:S02]  /*b230*/  @!P0 SYNCS.PHASECHK.TRANS64 P0, [R9+URZ], R4 ;  /* 0x00000004090085a7 */ /* 0x000e64000800007f */
[----:B-1----:R-:W-:Y:S05]  /*b240*/  @!P0 BRA `(.L_x_245) ;  /* 0xfffffffc00f08947 */ /* 0x002fea000383ffff */
[----:B------:R-:W-:Y:S05]  /*b250*/  BRA `(.L_x_272) ;  /* 0xfffffff000dc7947 */ /* 0x000fea000383ffff */
.L_x_246:
[----:B0-----:R0:W1:Y:S02]  /*b260*/  SYNCS.PHASECHK.TRANS64.TRYWAIT P0, [R6+URZ], R5 ;  /* 0x00000005060075a7 */ /* 0x001064000800017f */
[----:B-1----:R-:W-:Y:S05]  /*b270*/  @!P0 NANOSLEEP.SYNCS 0x989680 ;  /* 0x009896800000895d */ /* 0x002fea0003900000 */
[----:B------:R-:W1:Y:S02]  /*b280*/  @!P0 SYNCS.PHASECHK.TRANS64 P0, [R6+URZ], R5 ;  /* 0x00000005060085a7 */ /* 0x000e64000800007f */
[----:B-1----:R-:W-:Y:S05]  /*b290*/  @!P0 BRA `(.L_x_246) ;  /* 0xfffffffc00f08947 */ /* 0x002fea000383ffff */
[----:B------:R-:W-:Y:S05]  /*b2a0*/  BRA `(.L_x_273) ;  /* 0xfffffff000ec7947 */ /* 0x000fea000383ffff */
.L_x_247:
[----:B0-----:R0:W1:Y:S02]  /*b2b0*/  SYNCS.PHASECHK.TRANS64.TRYWAIT P0, [R9+URZ], R4 ;  /* 0x00000004090075a7 */ /* 0x001064000800017f */
[----:B-1----:R-:W-:Y:S05]  /*b2c0*/  @!P0 NANOSLEEP.SYNCS 0x989680 ;  /* 0x009896800000895d */ /* 0x002fea0003900000 */
[----:B------:R-:W1:Y:S02]  /*b2d0*/  @!P0 SYNCS.PHASECHK.TRANS64 P0, [R9+URZ], R4 ;  /* 0x00000004090085a7 */ /* 0x000e64000800007f */
[----:B-1----:R-:W-:Y:S05]  /*b2e0*/  @!P0 BRA `(.L_x_247) ;  /* 0xfffffffc00f08947 */ /* 0x002fea000383ffff */
[----:B------:R-:W-:Y:S05]  /*b2f0*/  BRA `(.L_x_274) ;  /* 0xfffffff000fc7947 */ /* 0x000fea000383ffff */
.L_x_248:
[----:B0-----:R0:W1:Y:S02]  /*b300*/  SYNCS.PHASECHK.TRANS64.TRYWAIT P0, [R6+URZ], R5 ;  /* 0x00000005060075a7 */ /* 0x001064000800017f */
[----:B-1----:R-:W-:Y:S05]  /*b310*/  @!P0 NANOSLEEP.SYNCS 0x989680 ;  /* 0x009896800000895d */ /* 0x002fea0003900000 */
[----:B------:R-:W1:Y:S02]  /*b320*/  @!P0 SYNCS.PHASECHK.TRANS64 P0, [R6+URZ], R5 ;  /* 0x00000005060085a7 */ /* 0x000e64000800007f */
[----:B-1----:R-:W-:Y:S05]  /*b330*/  @!P0 BRA `(.L_x_248) ;  /* 0xfffffffc00f08947 */ /* 0x002fea000383ffff */
[----:B------:R-:W-:Y:S05]  /*b340*/  BRA `(.L_x_275) ;  /* 0xfffffff4000c7947 */ /* 0x000fea000383ffff */
.L_x_249:
[----:B0-----:R0:W1:Y:S02]  /*b350*/  SYNCS.PHASECHK.TRANS64.TRYWAIT P0, [R9+URZ], R4 ;  /* 0x00000004090075a7 */ /* 0x001064000800017f */
[----:B-1----:R-:W-:Y:S05]  /*b360*/  @!P0 NANOSLEEP.SYNCS 0x989680 ;  /* 0x009896800000895d */ /* 0x002fea0003900000 */
[----:B------:R-:W1:Y:S02]  /*b370*/  @!P0 SYNCS.PHASECHK.TRANS64 P0, [R9+URZ], R4 ;  /* 0x00000004090085a7 */ /* 0x000e64000800007f */
[----:B-1----:R-:W-:Y:S05]  /*b380*/  @!P0 BRA `(.L_x_249) ;  /* 0xfffffffc00f08947 */ /* 0x002fea000383ffff */
[----:B------:R-:W-:Y:S05]  /*b390*/  BRA `(.L_x_276) ;  /* 0xfffffff4001c7947 */ /* 0x000fea000383ffff */
.L_x_250:
[----:B0-----:R0:W1:Y:S02]  /*b3a0*/  SYNCS.PHASECHK.TRANS64.TRYWAIT P0, [R6+URZ], R5 ;  /* 0x00000005060075a7 */ /* 0x001064000800017f */
[----:B-1----:R-:W-:Y:S05]  /*b3b0*/  @!P0 NANOSLEEP.SYNCS 0x989680 ;  /* 0x009896800000895d */ /* 0x002fea0003900000 */
[----:B------:R-:W1:Y:S02]  /*b3c0*/  @!P0 SYNCS.PHASECHK.TRANS64 P0, [R6+URZ], R5 ;  /* 0x00000005060085a7 */ /* 0x000e64000800007f */
[----:B-1----:R-:W-:Y:S05]  /*b3d0*/  @!P0 BRA `(.L_x_250) ;  /* 0xfffffffc00f08947 */ /* 0x002fea000383ffff */
[----:B------:R-:W-:Y:S05]  /*b3e0*/  BRA `(.L_x_277) ;  /* 0xfffffff4002c7947 */ /* 0x000fea000383ffff */
.L_x_251:
[----:B0-----:R0:W1:Y:S02]  /*b3f0*/  SYNCS.PHASECHK.TRANS64.TRYWAIT P0, [R9+URZ], R4 ;  /* 0x00000004090075a7 */ /* 0x001064000800017f */
[----:B-1----:R-:W-:Y:S05]  /*b400*/  @!P0 NANOSLEEP.SYNCS 0x989680 ;  /* 0x009896800000895d */ /* 0x002fea0003900000 */
[----:B------:R-:W1:Y:S02]  /*b410*/  @!P0 SYNCS.PHASECHK.TRANS64 P0, [R9+URZ], R4 ;  /* 0x00000004090085a7 */ /* 0x000e64000800007f */
[----:B-1----:R-:W-:Y:S05]  /*b420*/  @!P0 BRA `(.L_x_251) ;  /* 0xfffffffc00f08947 */ /* 0x002fea000383ffff */
[----:B------:R-:W-:Y:S05]  /*b430*/  BRA `(.L_x_278) ;  /* 0xfffffff4003c7947 */ /* 0x000fea000383ffff */
.L_x_252:
[----:B0-----:R0:W1:Y:S02]  /*b440*/  SYNCS.PHASECHK.TRANS64.TRYWAIT P0, [R6+URZ], R5 ;  /* 0x00000005060075a7 */ /* 0x001064000800017f */
[----:B-1----:R-:W-:Y:S05]  /*b450*/  @!P0 NANOSLEEP.SYNCS 0x989680 ;  /* 0x009896800000895d */ /* 0x002fea0003900000 */
[----:B------:R-:W1:Y:S02]  /*b460*/  @!P0 SYNCS.PHASECHK.TRANS64 P0, [R6+URZ], R5 ;  /* 0x00000005060085a7 */ /* 0x000e64000800007f */
[----:B-1----:R-:W-:Y:S05]  /*b470*/  @!P0 BRA `(.L_x_252) ;  /* 0xfffffffc00f08947 */ /* 0x002fea000383ffff */
[----:B------:R-:W-:Y:S05]  /*b480*/  BRA `(.L_x_279) ;  /* 0xfffffff4004c7947 */ /* 0x000fea000383ffff */
.L_x_253:
[----:B0-----:R0:W1:Y:S02]  /*b490*/  SYNCS.PHASECHK.TRANS64.TRYWAIT P0, [R9+URZ], R4 ;  /* 0x00000004090075a7 */ /* 0x001064000800017f */
[----:B-1----:R-:W-:Y:S05]  /*b4a0*/  @!P0 NANOSLEEP.SYNCS 0x989680 ;  /* 0x009896800000895d */ /* 0x002fea0003900000 */
[----:B------:R-:W1:Y:S02]  /*b4b0*/  @!P0 SYNCS.PHASECHK.TRANS64 P0, [R9+URZ], R4 ;  /* 0x00000004090085a7 */ /* 0x000e64000800007f */
[----:B-1----:R-:W-:Y:S05]  /*b4c0*/  @!P0 BRA `(.L_x_253) ;  /* 0xfffffffc00f08947 */ /* 0x002fea000383ffff */
[----:B------:R-:W-:Y:S05]  /*b4d0*/  BRA `(.L_x_280) ;  /* 0xfffffff4005c7947 */ /* 0x000fea000383ffff */
.L_x_254:
[----:B0-----:R0:W1:Y:S02]  /*b4e0*/  SYNCS.PHASECHK.TRANS64.TRYWAIT P0, [R6+URZ], R5 ;  /* 0x00000005060075a7 */ /* 0x001064000800017f */
[----:B-1----:R-:W-:Y:S05]  /*b4f0*/  @!P0 NANOSLEEP.SYNCS 0x989680 ;  /* 0x009896800000895d */ /* 0x002fea0003900000 */
[----:B------:R-:W1:Y:S02]  /*b500*/  @!P0 SYNCS.PHASECHK.TRANS64 P0, [R6+URZ], R5 ;  /* 0x00000005060085a7 */ /* 0x000e64000800007f */
[----:B-1----:R-:W-:Y:S05]  /*b510*/  @!P0 BRA `(.L_x_254) ;  /* 0xfffffffc00f08947 */ /* 0x002fea000383ffff */
[----:B------:R-:W-:Y:S05]  /*b520*/  BRA `(.L_x_281) ;  /* 0xfffffff4006c7947 */ /* 0x000fea000383ffff */
.L_x_255:
[----:B0-----:R0:W1:Y:S02]  /*b530*/  SYNCS.PHASECHK.TRANS64.TRYWAIT P0, [R9+URZ], R4 ;  /* 0x00000004090075a7 */ /* 0x001064000800017f */
[----:B-1----:R-:W-:Y:S05]  /*b540*/  @!P0 NANOSLEEP.SYNCS 0x989680 ;  /* 0x009896800000895d */ /* 0x002fea0003900000 */
[----:B------:R-:W1:Y:S02]  /*b550*/  @!P0 SYNCS.PHASECHK.TRANS64 P0, [R9+URZ], R4 ;  /* 0x00000004090085a7 */ /* 0x000e64000800007f */
[----:B-1----:R-:W-:Y:S05]  /*b560*/  @!P0 BRA `(.L_x_255) ;  /* 0xfffffffc00f08947 */ /* 0x002fea000383ffff */
[----:B------:R-:W-:Y:S05]  /*b570*/  BRA `(.L_x_282) ;  /* 0xfffffff4007c7947 */ /* 0x000fea000383ffff */
.L_x_256:
[----:B0-----:R0:W1:Y:S02]  /*b580*/  SYNCS.PHASECHK.TRANS64.TRYWAIT P0, [R6+URZ], R5 ;  /* 0x00000005060075a7 */ /* 0x001064000800017f */
[----:B-1----:R-:W-:Y:S05]  /*b590*/  @!P0 NANOSLEEP.SYNCS 0x989680 ;  /* 0x009896800000895d */ /* 0x002fea0003900000 */
[----:B------:R-:W1:Y:S02]  /*b5a0*/  @!P0 SYNCS.PHASECHK.TRANS64 P0, [R6+URZ], R5 ;  /* 0x00000005060085a7 */ /* 0x000e64000800007f */
[----:B-1----:R-:W-:Y:S05]  /*b5b0*/  @!P0 BRA `(.L_x_256) ;  /* 0xfffffffc00f08947 */ /* 0x002fea000383ffff */
[----:B------:R-:W-:Y:S05]  /*b5c0*/  BRA `(.L_x_283) ;  /* 0xfffffff4008c7947 */ /* 0x000fea000383ffff */
.L_x_257:
[----:B0-----:R0:W1:Y:S02]  /*b5d0*/  SYNCS.PHASECHK.TRANS64.TRYWAIT P0, [R9+URZ], R4 ;  /* 0x00000004090075a7 */ /* 0x001064000800017f */
[----:B-1----:R-:W-:Y:S05]  /*b5e0*/  @!P0 NANOSLEEP.SYNCS 0x989680 ;  /* 0x009896800000895d */ /* 0x002fea0003900000 */
[----:B------:R-:W1:Y:S02]  /*b5f0*/  @!P0 SYNCS.PHASECHK.TRANS64 P0, [R9+URZ], R4 ;  /* 0x00000004090085a7 */ /* 0x000e64000800007f */
[----:B-1----:R-:W-:Y:S05]  /*b600*/  @!P0 BRA `(.L_x_257) ;  /* 0xfffffffc00f08947 */ /* 0x002fea000383ffff */
[----:B------:R-:W-:Y:S05]  /*b610*/  BRA `(.L_x_284) ;  /* 0xfffffff4009c7947 */ /* 0x000fea000383ffff */
.L_x_258:
[----:B0-----:R0:W1:Y:S02]  /*b620*/  SYNCS.PHASECHK.TRANS64.TRYWAIT P0, [R6+URZ], R5 ;  /* 0x00000005060075a7 */ /* 0x001064000800017f */
[----:B-1----:R-:W-:Y:S05]  /*b630*/  @!P0 NANOSLEEP.SYNCS 0x989680 ;  /* 0x009896800000895d */ /* 0x002fea0003900000 */
[----:B------:R-:W1:Y:S02]  /*b640*/  @!P0 SYNCS.PHASECHK.TRANS64 P0, [R6+URZ], R5 ;  /* 0x00000005060085a7 */ /* 0x000e64000800007f */
[----:B-1----:R-:W-:Y:S05]  /*b650*/  @!P0 BRA `(.L_x_258) ;  /* 0xfffffffc00f08947 */ /* 0x002fea000383ffff */
[----:B------:R-:W-:Y:S05]  /*b660*/  BRA `(.L_x_285) ;  /* 0xfffffff400ac7947 */ /* 0x000fea000383ffff */
.L_x_259:
[----:B0-----:R0:W1:Y:S02]  /*b670*/  SYNCS.PHASECHK.TRANS64.TRYWAIT P0, [R9+URZ], R4 ;  /* 0x00000004090075a7 */ /* 0x001064000800017f */
[----:B-1----:R-:W-:Y:S05]  /*b680*/  @!P0 NANOSLEEP.SYNCS 0x989680 ;  /* 0x009896800000895d */ /* 0x002fea0003900000 */
[----:B------:R-:W1:Y:S02]  /*b690*/  @!P0 SYNCS.PHASECHK.TRANS64 P0, [R9+URZ], R4 ;  /* 0x00000004090085a7 */ /* 0x000e64000800007f */
[----:B-1----:R-:W-:Y:S05]  /*b6a0*/  @!P0 BRA `(.L_x_259) ;  /* 0xfffffffc00f08947 */ /* 0x002fea000383ffff */
[----:B------:R-:W-:Y:S05]  /*b6b0*/  BRA `(.L_x_286) ;  /* 0xfffffff400bc7947 */ /* 0x000fea000383ffff */
.L_x_260:
[----:B0-----:R0:W1:Y:S02]  /*b6c0*/  SYNCS.PHASECHK.TRANS64.TRYWAIT P0, [R6+URZ], R5 ;  /* 0x00000005060075a7 */ /* 0x001064000800017f */
[----:B-1----:R-:W-:Y:S05]  /*b6d0*/  @!P0 NANOSLEEP.SYNCS 0x989680 ;  /* 0x009896800000895d */ /* 0x002fea0003900000 */
[----:B------:R-:W1:Y:S02]  /*b6e0*/  @!P0 SYNCS.PHASECHK.TRANS64 P0, [R6+URZ], R5 ;  /* 0x00000005060085a7 */ /* 0x000e64000800007f */
[----:B-1----:R-:W-:Y:S05]  /*b6f0*/  @!P0 BRA `(.L_x_260) ;  /* 0xfffffffc00f08947 */ /* 0x002fea000383ffff */
[----:B------:R-:W-:Y:S05]  /*b700*/  BRA `(.L_x_287) ;  /* 0xfffffff400cc7947 */ /* 0x000fea000383ffff */
.L_x_261:
[----:B0-----:R0:W1:Y:S02]  /*b710*/  SYNCS.PHASECHK.TRANS64.TRYWAIT P0, [R9+URZ], R4 ;  /* 0x00000004090075a7 */ /* 0x001064000800017f */
[----:B-1----:R-:W-:Y:S05]  /*b720*/  @!P0 NANOSLEEP.SYNCS 0x989680 ;  /* 0x009896800000895d */ /* 0x002fea0003900000 */
[----:B------:R-:W1:Y:S02]  /*b730*/  @!P0 SYNCS.PHASECHK.TRANS64 P0, [R9+URZ], R4 ;  /* 0x00000004090085a7 */ /* 0x000e64000800007f */
[----:B-1----:R-:W-:Y:S05]  /*b740*/  @!P0 BRA `(.L_x_261) ;  /* 0xfffffffc00f08947 */ /* 0x002fea000383ffff */
[----:B------:R-:W-:Y:S05]  /*b750*/  BRA `(.L_x_288) ;  /* 0xfffffff400dc7947 */ /* 0x000fea000383ffff */
.L_x_262:
[----:B-1----:R1:W2:Y:S02]  /*b760*/  SYNCS.PHASECHK.TRANS64.TRYWAIT P0, [R6+URZ], R5 ;  /* 0x00000005060075a7 */ /* 0x0022a4000800017f */
[----:B--2---:R-:W-:Y:S05]  /*b770*/  @!P0 NANOSLEEP.SYNCS 0x989680 ;  /* 0x009896800000895d */ /* 0x004fea0003900000 */
[----:B------:R-:W2:Y:S02]  /*b780*/  @!P0 SYNCS.PHASECHK.TRANS64 P0, [R6+URZ], R5 ;  /* 0x00000005060085a7 */ /* 0x000ea4000800007f */
[----:B--2---:R-:W-:Y:S05]  /*b790*/  @!P0 BRA `(.L_x_262) ;  /* 0xfffffffc00f08947 */ /* 0x004fea000383ffff */
[----:B------:R-:W-:Y:S05]  /*b7a0*/  BRA `(.L_x_289) ;  /* 0xfffffff400e47947 */ /* 0x000fea000383ffff */
.L_x_290:
[----:B------:R-:W-:-:S00]  /*b7b0*/  BRA `(.L_x_290) ;  /* 0xfffffffc00fc7947 */ /* 0x000fc0000383ffff */
[----:B------:R-:W-:-:S00]  /*b7c0*/  NOP ;  /* 0x0000000000007918 */ /* 0x000fc00000000000 */
        /* <DEDUP_REMOVED lines=11> */
.L_x_291:


//--------------------- .nv.global.init           --------------------------
	.section	.nv.global.init,"aw",@progbits
.nv.global.init:
	.type		$str$22,@object
	.size		$str$22,($str$23 - $str$22)
$str$22:
        /*0000*/ 	.byte	0x6b, 0x5f, 0x74, 0x69, 0x6c, 0x65, 0x5f, 0x63, 0x6f, 0x75, 0x6e, 0x74, 0x20, 0x3e, 0x3d, 0x20
        /*0010*/ 	.byte	0x31, 0x00
	.type		$str$23,@object
	.size		$str$23,(__unnamed_1 - $str$23)
$str$23:
        /*0012*/ 	.byte	0x2f, 0x74, 0x6d, 0x70, 0x2f, 0x63, 0x75, 0x74, 0x6c, 0x61, 0x73, 0x73, 0x5f, 0x73, 0x77, 0x65
        /*0022*/ 	.byte	0x65, 0x70, 0x5f, 0x73, 0x72, 0x63, 0x2f, 0x69, 0x6e, 0x63, 0x6c, 0x75, 0x64, 0x65, 0x2f, 0x63
        /*0032*/ 	.byte	0x75, 0x74, 0x6c, 0x61, 0x73, 0x73, 0x2f, 0x67, 0x65, 0x6d, 0x6d, 0x2f, 0x63, 0x6f, 0x6c, 0x6c
        /*0042*/ 	.byte	0x65, 0x63, 0x74, 0x69, 0x76, 0x65, 0x2f, 0x73, 0x6d, 0x39, 0x30, 0x5f, 0x6d, 0x6d, 0x61, 0x5f
        /*0052*/ 	.byte	0x74, 0x6d, 0x61, 0x5f, 0x67, 0x6d, 0x6d, 0x61, 0x5f, 0x73, 0x73, 0x5f, 0x77, 0x61, 0x72, 0x70
        /*0062*/ 	.byte	0x73, 0x70, 0x65, 0x63, 0x69, 0x61, 0x6c, 0x69, 0x7a, 0x65, 0x64, 0x2e, 0x68, 0x70, 0x70, 0x00
	.type		__unnamed_1,@object
	.size		__unnamed_1,(.L_0 - __unnamed_1)
__unnamed_1:
        /*0072*/ 	.byte	0x76, 0x6f, 0x69, 0x64, 0x20, 0x63, 0x75, 0x74, 0x6c, 0x61, 0x73, 0x73, 0x3a, 0x3a, 0x67, 0x65
        /* <DEDUP_REMOVED lines=179> */
        /*0bb2*/ 	.byte	0x3a, 0x69, 0x64, 0x65, 0x6e, 0x74, 0x69, 0x74, 0x79, 0x5d, 0x00
.L_0:


//--------------------- .nv.shared._ZN7cutlass13device_kernelINS_4gemm6kernel13GemmUniversalIN4cute5tupleIJiiiiEEENS1_10collective13CollectiveMmaINS1_34MainloopSm90TmaGmmaWarpSpecializedILi20ENS5_IJNS4_1CILi1EEESB_SB_EEENS1_35KernelTmaWarpSpecializedCooperativeEEENS5_IJNSA_ILi256EEENSA_ILi96EEENSA_ILi16EEEEEENS_6half_tENS5_IJlSB_lEEESJ_SK_NS4_8TiledMMAINS4_8MMA_AtomIJNS4_4SM904GMMA25MMA_64x96x16_F32F16F16_SSILNSO_5MajorE0ELSQ_0ELNSO_7ScaleInE1ELSR_1EEEEEENS4_6LayoutINS5_IJNSA_ILi2EEESB_SB_EEENS5_IJSB_NSA_ILi0EEESX_EEEEENS5_IJNS4_10UnderscoreES10_S10_EEEEENS4_13SM90_TMA_LOADENS4_14ComposedLayoutINS4_7SwizzleILi1ELi4ELi3EEENS4_18smem_ptr_flag_bitsILi16EEENSU_INS5_IJNSA_ILi8EEESH_EEENS5_IJSH_SB_EEEEEEEvNS4_8identityES13_S1D_vS1E_EENS_8epilogue10collective6detail29Sm90TmaWarpSpecializedAdapterINS1H_15DefaultEpilogueISJ_SK_SK_NS1G_6thread17LinearCombinationISJ_Li1EffLNS1L_9ScaleType4KindE0ELNS_15FloatRoundStyleE2ESJ_EENS1_15EpilogueDefaultEEEEEvvEEEEvNT_6ParamsE --------------------------
	.section	.nv.shared._ZN7cutlass13device_kernelINS_4gemm6kernel13GemmUniversalIN4cute5tupleIJiiiiEEENS1_10collective13CollectiveMmaINS1_34MainloopSm90TmaGmmaWarpSpecializedILi20ENS5_IJNS4_1CILi1EEESB_SB_EEENS1_35KernelTmaWarpSpecializedCooperativeEEENS5_IJNSA_ILi256EEENSA_ILi96EEENSA_ILi16EEEEEENS_6half_tENS5_IJlSB_lEEESJ_SK_NS4_8TiledMMAINS4_8MMA_AtomIJNS4_4SM904GMMA25MMA_64x96x16_F32F16F16_SSILNSO_5MajorE0ELSQ_0ELNSO_7ScaleInE1ELSR_1EEEEEENS4_6LayoutINS5_IJNSA_ILi2EEESB_SB_EEENS5_IJSB_NSA_ILi0EEESX_EEEEENS5_IJNS4_10UnderscoreES10_S10_EEEEENS4_13SM90_TMA_LOADENS4_14ComposedLayoutINS4_7SwizzleILi1ELi4ELi3EEENS4_18smem_ptr_flag_bitsILi16EEENSU_INS5_IJNSA_ILi8EEESH_EEENS5_IJSH_SB_EEEEEEEvNS4_8identityES13_S1D_vS1E_EENS_8epilogue10collective6detail29Sm90TmaWarpSpecializedAdapterINS1H_15DefaultEpilogueISJ_SK_SK_NS1G_6thread17LinearCombinationISJ_Li1EffLNS1L_9ScaleType4KindE0ELNS_15FloatRoundStyleE2ESJ_EENS1_15EpilogueDefaultEEEEEvvEEEEvNT_6ParamsE,"aw",@nobits
	.sectionflags	@""
	.align	16
	.zero		1024


//--------------------- .nv.shared.reserved.0     --------------------------
	.section	.nv.shared.reserved.0,"aw",@nobits
	.weak		__nv_reservedSMEM_offset_0_alias
	.size		__nv_reservedSMEM_offset_0_alias, 0, 0
	.other		__nv_reservedSMEM_offset_0_alias,@"STO_CUDA_RESERVED_SHARED STV_DEFAULT"
__nv_reservedSMEM_offset_0_alias:
	.zero		0


//--------------------- .nv.global                --------------------------
	.section	.nv.global,"aw",@nobits
.nv.global:
	.type		_ZN39_INTERNAL_ad3a7d04_4_k_cu_1c023bed_64224cute1_E,@object
	.size		_ZN39_INTERNAL_ad3a7d04_4_k_cu_1c023bed_64224cute1_E,(_ZN39_INTERNAL_ad3a7d04_4_k_cu_1c023bed_64224cuda3std3__45__cpo6cbeginE - _ZN39_INTERNAL_ad3a7d04_4_k_cu_1c023bed_64224cute1_E)
_ZN39_INTERNAL_ad3a7d04_4_k_cu_1c023bed_64224cute1_E:
	.zero		1
	.type		_ZN39_INTERNAL_ad3a7d04_4_k_cu_1c023bed_64224cuda3std3__45__cpo6cbeginE,@object
	.size		_ZN39_INTERNAL_ad3a7d04_4_k_cu_1c023bed_64224cuda3std3__45__cpo6cbeginE,(_ZN39_INTERNAL_ad3a7d04_4_k_cu_1c023bed_64224cuda3std3__48in_placeE - _ZN39_INTERNAL_ad3a7d04_4_k_cu_1c023bed_64224cuda3std3__45__cpo6cbeginE)
_ZN39_INTERNAL_ad3a7d04_4_k_cu_1c023bed_64224cuda3std3__45__cpo6cbeginE:
	.zero		1
	.type		_ZN39_INTERNAL_ad3a7d04_4_k_cu_1c023bed_64224cuda3std3__48in_placeE,@object
	.size		_ZN39_INTERNAL_ad3a7d04_4_k_cu_1c023bed_64224cuda3std3__48in_placeE,(_ZN39_INTERNAL_ad3a7d04_4_k_cu_1c023bed_64224cuda3std6ranges3__45__cpo9iter_moveE - _ZN39_INTERNAL_ad3a7d04_4_k_cu_1c023bed_64224cuda3std3__48in_placeE)
_ZN39_INTERNAL_ad3a7d04_4_k_cu_1c023bed_64224cuda3std3__48in_placeE:
	.zero		1
	.type		_ZN39_INTERNAL_ad3a7d04_4_k_cu_1c023bed_64224cuda3std6ranges3__45__cpo9iter_moveE,@object
	.size		_ZN39_INTERNAL_ad3a7d04_4_k_cu_1c023bed_64224cuda3std6ranges3__45__cpo9iter_moveE,(_ZN39_INTERNAL_ad3a7d04_4_k_cu_1c023bed_64224cuda3std3__45__cpo5beginE - _ZN39_INTERNAL_ad3a7d04_4_k_cu_1c023bed_64224cuda3std6ranges3__45__cpo9iter_moveE)
_ZN39_INTERNAL_ad3a7d04_4_k_cu_1c023bed_64224cuda3std6ranges3__45__cpo9iter_moveE:
	.zero		1
	.type		_ZN39_INTERNAL_ad3a7d04_4_k_cu_1c023bed_64224cuda3std3__45__cpo5beginE,@object
	.size		_ZN39_INTERNAL_ad3a7d04_4_k_cu_1c023bed_64224cuda3std3__45__cpo5beginE,(_ZN39_INTERNAL_ad3a7d04_4_k_cu_1c023bed_64224cuda3std3__441_GLOBAL__N__ad3a7d04_4_k_cu_1c023bed_64226ignoreE - _ZN39_INTERNAL_ad3a7d04_4_k_cu_1c023bed_64224cuda3std3__45__cpo5beginE)
_ZN39_INTERNAL_ad3a7d04_4_k_cu_1c023bed_64224cuda3std3__45__cpo5beginE:
	.zero		1
	.type		_ZN39_INTERNAL_ad3a7d04_4_k_cu_1c023bed_64224cuda3std3__441_GLOBAL__N__ad3a7d04_4_k_cu_1c023bed_64226ignoreE,@object
	.size		_ZN39_INTERNAL_ad3a7d04_4_k_cu_1c023bed_64224cuda3std3__441_GLOBAL__N__ad3a7d04_4_k_cu_1c023bed_64226ignoreE,(_ZN39_INTERNAL_ad3a7d04_4_k_cu_1c023bed_64224cute7productE - _ZN39_INTERNAL_ad3a7d04_4_k_cu_1c023bed_64224cuda3std3__441_GLOBAL__N__ad3a7d04_4_k_cu_1c023bed_64226ignoreE)
_ZN39_INTERNAL_ad3a7d04_4_k_cu_1c023bed_64224cuda3std3__441_GLOBAL__N__ad3a7d04_4_k_cu_1c023bed_64226ignoreE:
	.zero		1
	.type		_ZN39_INTERNAL_ad3a7d04_4_k_cu_1c023bed_64224cute7productE,@object
	.size		_ZN39_INTERNAL_ad3a7d04_4_k_cu_1c023bed_64224cute7productE,(_ZN39_INTERNAL_ad3a7d04_4_k_cu_1c023bed_64224cuda3std3__45__cpo3endE - _ZN39_INTERNAL_ad3a7d04_4_k_cu_1c023bed_64224cute7productE)
_ZN39_INTERNAL_ad3a7d04_4_k_cu_1c023bed_64224cute7productE:
	.zero		1
	.type		_ZN39_INTERNAL_ad3a7d04_4_k_cu_1c023bed_64224cuda3std3__45__cpo3endE,@object
	.size		_ZN39_INTERNAL_ad3a7d04_4_k_cu_1c023bed_64224cuda3std3__45__cpo3endE,(_ZN39_INTERNAL_ad3a7d04_4_k_cu_1c023bed_64224cuda3std3__419piecewise_constructE - _ZN39_INTERNAL_ad3a7d04_4_k_cu_1c023bed_64224cuda3std3__45__cpo3endE)
_ZN39_INTERNAL_ad3a7d04_4_k_cu_1c023bed_64224cuda3std3__45__cpo3endE:
	.zero		1
	.type		_ZN39_INTERNAL_ad3a7d04_4_k_cu_1c023bed_64224cuda3std3__419piecewise_constructE,@object
	.size		_ZN39_INTERNAL_ad3a7d04_4_k_cu_1c023bed_64224cuda3std3__419piecewise_constructE,(_ZN39_INTERNAL_ad3a7d04_4_k_cu_1c023bed_64224cuda3std3__45__cpo4cendE - _ZN39_INTERNAL_ad3a7d04_4_k_cu_1c023bed_64224cuda3std3__419piecewise_constructE)
_ZN39_INTERNAL_ad3a7d04_4_k_cu_1c023bed_64224cuda3std3__419piecewise_constructE:
	.zero		1
	.type		_ZN39_INTERNAL_ad3a7d04_4_k_cu_1c023bed_64224cuda3std3__45__cpo4cendE,@object
	.size		_ZN39_INTERNAL_ad3a7d04_4_k_cu_1c023bed_64224cuda3std3__45__cpo4cendE,(_ZN39_INTERNAL_ad3a7d04_4_k_cu_1c023bed_64224cuda3std6ranges3__45__cpo4swapE - _ZN39_INTERNAL_ad3a7d04_4_k_cu_1c023bed_64224cuda3std3__45__cpo4cendE)
_ZN39_INTERNAL_ad3a7d04_4_k_cu_1c023bed_64224cuda3std3__45__cpo4cendE:
	.zero		1
	.type		_ZN39_INTERNAL_ad3a7d04_4_k_cu_1c023bed_64224cuda3std6ranges3__45__cpo4swapE,@object
	.size		_ZN39_INTERNAL_ad3a7d04_4_k_cu_1c023bed_64224cuda3std6ranges3__45__cpo4swapE,(.L_8 - _ZN39_INTERNAL_ad3a7d04_4_k_cu_1c023bed_64224cuda3std6ranges3__45__cpo4swapE)
_ZN39_INTERNAL_ad3a7d04_4_k_cu_1c023bed_64224cuda3std6ranges3__45__cpo4swapE:
	.zero		1
.L_8:


//--------------------- .nv.constant0._ZN7cutlass13device_kernelINS_4gemm6kernel13GemmUniversalIN4cute5tupleIJiiiiEEENS1_10collective13CollectiveMmaINS1_34MainloopSm90TmaGmmaWarpSpecializedILi20ENS5_IJNS4_1CILi1EEESB_SB_EEENS1_35KernelTmaWarpSpecializedCooperativeEEENS5_IJNSA_ILi256EEENSA_ILi96EEENSA_ILi16EEEEEENS_6half_tENS5_IJlSB_lEEESJ_SK_NS4_8TiledMMAINS4_8MMA_AtomIJNS4_4SM904GMMA25MMA_64x96x16_F32F16F16_SSILNSO_5MajorE0ELSQ_0ELNSO_7ScaleInE1ELSR_1EEEEEENS4_6LayoutINS5_IJNSA_ILi2EEESB_SB_EEENS5_IJSB_NSA_ILi0EEESX_EEEEENS5_IJNS4_10UnderscoreES10_S10_EEEEENS4_13SM90_TMA_LOADENS4_14ComposedLayoutINS4_7SwizzleILi1ELi4ELi3EEENS4_18smem_ptr_flag_bitsILi16EEENSU_INS5_IJNSA_ILi8EEESH_EEENS5_IJSH_SB_EEEEEEEvNS4_8identityES13_S1D_vS1E_EENS_8epilogue10collective6detail29Sm90TmaWarpSpecializedAdapterINS1H_15DefaultEpilogueISJ_SK_SK_NS1G_6thread17LinearCombinationISJ_Li1EffLNS1L_9ScaleType4KindE0ELNS_15FloatRoundStyleE2ESJ_EENS1_15EpilogueDefaultEEEEEvvEEEEvNT_6ParamsE --------------------------
	.section	.nv.constant0._ZN7cutlass13device_kernelINS_4gemm6kernel13GemmUniversalIN4cute5tupleIJiiiiEEENS1_10collective13CollectiveMmaINS1_34MainloopSm90TmaGmmaWarpSpecializedILi20ENS5_IJNS4_1CILi1EEESB_SB_EEENS1_35KernelTmaWarpSpecializedCooperativeEEENS5_IJNSA_ILi256EEENSA_ILi96EEENSA_ILi16EEEEEENS_6half_tENS5_IJlSB_lEEESJ_SK_NS4_8TiledMMAINS4_8MMA_AtomIJNS4_4SM904GMMA25MMA_64x96x16_F32F16F16_SSILNSO_5MajorE0ELSQ_0ELNSO_7ScaleInE1ELSR_1EEEEEENS4_6LayoutINS5_IJNSA_ILi2EEESB_SB_EEENS5_IJSB_NSA_ILi0EEESX_EEEEENS5_IJNS4_10UnderscoreES10_S10_EEEEENS4_13SM90_TMA_LOADENS4_14ComposedLayoutINS4_7SwizzleILi1ELi4ELi3EEENS4_18smem_ptr_flag_bitsILi16EEENSU_INS5_IJNSA_ILi8EEESH_EEENS5_IJSH_SB_EEEEEEEvNS4_8identityES13_S1D_vS1E_EENS_8epilogue10collective6detail29Sm90TmaWarpSpecializedAdapterINS1H_15DefaultEpilogueISJ_SK_SK_NS1G_6thread17LinearCombinationISJ_Li1EffLNS1L_9ScaleType4KindE0ELNS_15FloatRoundStyleE2ESJ_EENS1_15EpilogueDefaultEEEEEvvEEEEvNT_6ParamsE,"a",@progbits
	.sectionflags	@""
	.align	4
.nv.constant0._ZN7cutlass13device_kernelINS_4gemm6kernel13GemmUniversalIN4cute5tupleIJiiiiEEENS1_10collective13CollectiveMmaINS1_34MainloopSm90TmaGmmaWarpSpecializedILi20ENS5_IJNS4_1CILi1EEESB_SB_EEENS1_35KernelTmaWarpSpecializedCooperativeEEENS5_IJNSA_ILi256EEENSA_ILi96EEENSA_ILi16EEEEEENS_6half_tENS5_IJlSB_lEEESJ_SK_NS4_8TiledMMAINS4_8MMA_AtomIJNS4_4SM904GMMA25MMA_64x96x16_F32F16F16_SSILNSO_5MajorE0ELSQ_0ELNSO_7ScaleInE1ELSR_1EEEEEENS4_6LayoutINS5_IJNSA_ILi2EEESB_SB_EEENS5_IJSB_NSA_ILi0EEESX_EEEEENS5_IJNS4_10UnderscoreES10_S10_EEEEENS4_13SM90_TMA_LOADENS4_14ComposedLayoutINS4_7SwizzleILi1ELi4ELi3EEENS4_18smem_ptr_flag_bitsILi16EEENSU_INS5_IJNSA_ILi8EEESH_EEENS5_IJSH_SB_EEEEEEEvNS4_8identityES13_S1D_vS1E_EENS_8epilogue10collective6detail29Sm90TmaWarpSpecializedAdapterINS1H_15DefaultEpilogueISJ_SK_SK_NS1G_6thread17LinearCombinationISJ_Li1EffLNS1L_9ScaleType4KindE0ELNS_15FloatRoundStyleE2ESJ_EENS1_15EpilogueDefaultEEEEEvvEEEEvNT_6ParamsE:
	.zero		1664


//--------------------- SYMBOLS --------------------------

	.type		.nv.reservedSmem.offset0,@object
	.size		.nv.reservedSmem.offset0,0x4
	.type		__assertfail,@function
